	.target	sm_90a

	.elftype	@"ET_EXEC"


//--------------------- .note.nv.tkinfo           --------------------------
	.section	.note.nv.tkinfo,"",@"SHT_NOTE"
	.sectionflags	@"SHF_NOTE_NV_TKINFO"
	.tkinfo
        /*0018*/ 	.word	0x00000002
        /*0030*/ 	.string	""
        /*0030*/ 	.string	"ptxas"
        /*0030*/ 	.string	"Cuda compilation tools, release 13.0, V13.0.88"
        /*0030*/ 	.string	"Build cuda_13.0.r13.0/compiler.36424714_0"
        /*0030*/ 	.string	"-arch sm_90a -m 64 "



//--------------------- .note.nv.cuinfo           --------------------------
	.section	.note.nv.cuinfo,"",@"SHT_NOTE"
	.sectionflags	@"SHF_NOTE_NV_CUINFO"
        /*0018*/ 	.short	0x0002
        /*001a*/ 	.short	0x005a
        /*001c*/ 	.short	0x0082
	.zero		2


//--------------------- .nv.info                  --------------------------
	.section	.nv.info,"",@"SHT_CUDA_INFO"
	.align	4


	//----- nvinfo : EIATTR_REGCOUNT
	.align		4
        /*0000*/ 	.byte	0x04, 0x2f
        /*0002*/ 	.short	(.L_15 - .L_14)
	.align		4
.L_14:
        /*0004*/ 	.word	index@(_ZN7cutlass13device_kernelINS_4gemm6kernel13GemmUniversalIN4cute5tupleIJiiiiEEENS1_10collective13CollectiveMmaINS1_34MainloopSm90TmaGmmaWarpSpecializedILi50ENS5_IJNS4_1CILi2EEENSA_ILi1EEESC_EEENS1_35KernelTmaWarpSpecializedCooperativeEEENS5_IJNSA_ILi128EEENSA_ILi16EEESH_EEENS_6half_tENS5_IJlSC_lEEESJ_SK_NS4_8TiledMMAINS4_8MMA_AtomIJNS4_4SM904GMMA25MMA_64x16x16_F32F16F16_SSILNSO_5MajorE0ELSQ_0ELNSO_7ScaleInE1ELSR_1EEEEEENS4_6LayoutISD_NS5_IJSC_NSA_ILi0EEESV_EEEEENS5_IJNS4_10UnderscoreESY_SY_EEEEENS4_13SM90_TMA_LOADENS4_14ComposedLayoutINS4_7SwizzleILi1ELi4ELi3EEENS4_18smem_ptr_flag_bitsILi16EEENSU_INS5_IJNSA_ILi8EEESH_EEENS5_IJSH_SC_EEEEEEEvNS4_8identityENS4_23SM90_TMA_LOAD_MULTICASTES1B_vS1C_EENS_8epilogue10collective6detail29Sm90TmaWarpSpecializedAdapterINS1G_15DefaultEpilogueISJ_SK_SK_NS1F_6thread17LinearCombinationISJ_Li1EffLNS1K_9ScaleType4KindE0ELNS_15FloatRoundStyleE2ESJ_EENS1_15EpilogueDefaultEEEEEvvEEEEvNT_6ParamsE)
        /*0008*/ 	.word	0x000000a8


	//----- nvinfo : EIATTR_FRAME_SIZE
	.align		4
.L_15:
        /*000c*/ 	.byte	0x04, 0x11
        /*000e*/ 	.short	(.L_17 - .L_16)
	.align		4
.L_16:
        /*0010*/ 	.word	index@(_ZN7cutlass13device_kernelINS_4gemm6kernel13GemmUniversalIN4cute5tupleIJiiiiEEENS1_10collective13CollectiveMmaINS1_34MainloopSm90TmaGmmaWarpSpecializedILi50ENS5_IJNS4_1CILi2EEENSA_ILi1EEESC_EEENS1_35KernelTmaWarpSpecializedCooperativeEEENS5_IJNSA_ILi128EEENSA_ILi16EEESH_EEENS_6half_tENS5_IJlSC_lEEESJ_SK_NS4_8TiledMMAINS4_8MMA_AtomIJNS4_4SM904GMMA25MMA_64x16x16_F32F16F16_SSILNSO_5MajorE0ELSQ_0ELNSO_7ScaleInE1ELSR_1EEEEEENS4_6LayoutISD_NS5_IJSC_NSA_ILi0EEESV_EEEEENS5_IJNS4_10UnderscoreESY_SY_EEEEENS4_13SM90_TMA_LOADENS4_14ComposedLayoutINS4_7SwizzleILi1ELi4ELi3EEENS4_18smem_ptr_flag_bitsILi16EEENSU_INS5_IJNSA_ILi8EEESH_EEENS5_IJSH_SC_EEEEEEEvNS4_8identityENS4_23SM90_TMA_LOAD_MULTICASTES1B_vS1C_EENS_8epilogue10collective6detail29Sm90TmaWarpSpecializedAdapterINS1G_15DefaultEpilogueISJ_SK_SK_NS1F_6thread17LinearCombinationISJ_Li1EffLNS1K_9ScaleType4KindE0ELNS_15FloatRoundStyleE2ESJ_EENS1_15EpilogueDefaultEEEEEvvEEEEvNT_6ParamsE)
        /*0014*/ 	.word	0x00000000


	//----- nvinfo : EIATTR_MIN_STACK_SIZE
	.align		4
.L_17:
        /*0018*/ 	.byte	0x04, 0x12
        /*001a*/ 	.short	(.L_19 - .L_18)
	.align		4
.L_18:
        /*001c*/ 	.word	index@(_ZN7cutlass13device_kernelINS_4gemm6kernel13GemmUniversalIN4cute5tupleIJiiiiEEENS1_10collective13CollectiveMmaINS1_34MainloopSm90TmaGmmaWarpSpecializedILi50ENS5_IJNS4_1CILi2EEENSA_ILi1EEESC_EEENS1_35KernelTmaWarpSpecializedCooperativeEEENS5_IJNSA_ILi128EEENSA_ILi16EEESH_EEENS_6half_tENS5_IJlSC_lEEESJ_SK_NS4_8TiledMMAINS4_8MMA_AtomIJNS4_4SM904GMMA25MMA_64x16x16_F32F16F16_SSILNSO_5MajorE0ELSQ_0ELNSO_7ScaleInE1ELSR_1EEEEEENS4_6LayoutISD_NS5_IJSC_NSA_ILi0EEESV_EEEEENS5_IJNS4_10UnderscoreESY_SY_EEEEENS4_13SM90_TMA_LOADENS4_14ComposedLayoutINS4_7SwizzleILi1ELi4ELi3EEENS4_18smem_ptr_flag_bitsILi16EEENSU_INS5_IJNSA_ILi8EEESH_EEENS5_IJSH_SC_EEEEEEEvNS4_8identityENS4_23SM90_TMA_LOAD_MULTICASTES1B_vS1C_EENS_8epilogue10collective6detail29Sm90TmaWarpSpecializedAdapterINS1G_15DefaultEpilogueISJ_SK_SK_NS1F_6thread17LinearCombinationISJ_Li1EffLNS1K_9ScaleType4KindE0ELNS_15FloatRoundStyleE2ESJ_EENS1_15EpilogueDefaultEEEEEvvEEEEvNT_6ParamsE)
        /*0020*/ 	.word	0x00000000
.L_19:


//--------------------- .nv.compat                --------------------------
	.section	.nv.compat,"",@"SHT_CUDA_COMPAT_INFO"
	.align	4
        /*0000*/ 	.byte	0x02, 0x09, 0x01, 0x00, 0x02, 0x02, 0x04, 0x00, 0x02, 0x05, 0x05, 0x00, 0x03, 0x07, 0x01, 0x01
        /*0010*/ 	.byte	0x02, 0x03, 0x01, 0x00, 0x02, 0x06, 0x01, 0x00, 0x04, 0x0b, 0x08, 0x00, 0x00, 0x00, 0x00, 0x00
        /*0020*/ 	.byte	0x00, 0x00, 0x00, 0x00


//--------------------- .nv.info._ZN7cutlass13device_kernelINS_4gemm6kernel13GemmUniversalIN4cute5tupleIJiiiiEEENS1_10collective13CollectiveMmaINS1_34MainloopSm90TmaGmmaWarpSpecializedILi50ENS5_IJNS4_1CILi2EEENSA_ILi1EEESC_EEENS1_35KernelTmaWarpSpecializedCooperativeEEENS5_IJNSA_ILi128EEENSA_ILi16EEESH_EEENS_6half_tENS5_IJlSC_lEEESJ_SK_NS4_8TiledMMAINS4_8MMA_AtomIJNS4_4SM904GMMA25MMA_64x16x16_F32F16F16_SSILNSO_5MajorE0ELSQ_0ELNSO_7ScaleInE1ELSR_1EEEEEENS4_6LayoutISD_NS5_IJSC_NSA_ILi0EEESV_EEEEENS5_IJNS4_10UnderscoreESY_SY_EEEEENS4_13SM90_TMA_LOADENS4_14ComposedLayoutINS4_7SwizzleILi1ELi4ELi3EEENS4_18smem_ptr_flag_bitsILi16EEENSU_INS5_IJNSA_ILi8EEESH_EEENS5_IJSH_SC_EEEEEEEvNS4_8identityENS4_23SM90_TMA_LOAD_MULTICASTES1B_vS1C_EENS_8epilogue10collective6detail29Sm90TmaWarpSpecializedAdapterINS1G_15DefaultEpilogueISJ_SK_SK_NS1F_6thread17LinearCombinationISJ_Li1EffLNS1K_9ScaleType4KindE0ELNS_15FloatRoundStyleE2ESJ_EENS1_15EpilogueDefaultEEEEEvvEEEEvNT_6ParamsE --------------------------
	.section	.nv.info._ZN7cutlass13device_kernelINS_4gemm6kernel13GemmUniversalIN4cute5tupleIJiiiiEEENS1_10collective13CollectiveMmaINS1_34MainloopSm90TmaGmmaWarpSpecializedILi50ENS5_IJNS4_1CILi2EEENSA_ILi1EEESC_EEENS1_35KernelTmaWarpSpecializedCooperativeEEENS5_IJNSA_ILi128EEENSA_ILi16EEESH_EEENS_6half_tENS5_IJlSC_lEEESJ_SK_NS4_8TiledMMAINS4_8MMA_AtomIJNS4_4SM904GMMA25MMA_64x16x16_F32F16F16_SSILNSO_5MajorE0ELSQ_0ELNSO_7ScaleInE1ELSR_1EEEEEENS4_6LayoutISD_NS5_IJSC_NSA_ILi0EEESV_EEEEENS5_IJNS4_10UnderscoreESY_SY_EEEEENS4_13SM90_TMA_LOADENS4_14ComposedLayoutINS4_7SwizzleILi1ELi4ELi3EEENS4_18smem_ptr_flag_bitsILi16EEENSU_INS5_IJNSA_ILi8EEESH_EEENS5_IJSH_SC_EEEEEEEvNS4_8identityENS4_23SM90_TMA_LOAD_MULTICASTES1B_vS1C_EENS_8epilogue10collective6detail29Sm90TmaWarpSpecializedAdapterINS1G_15DefaultEpilogueISJ_SK_SK_NS1F_6thread17LinearCombinationISJ_Li1EffLNS1K_9ScaleType4KindE0ELNS_15FloatRoundStyleE2ESJ_EENS1_15EpilogueDefaultEEEEEvvEEEEvNT_6ParamsE,"",@"SHT_CUDA_INFO"
	.sectionflags	@""
	.align	4


	//----- nvinfo : EIATTR_CUDA_API_VERSION
	.align		4
        /*0000*/ 	.byte	0x04, 0x37
        /*0002*/ 	.short	(.L_21 - .L_20)
.L_20:
        /*0004*/ 	.word	0x00000082


	//----- nvinfo : EIATTR_KPARAM_INFO
	.align		4
.L_21:
        /*0008*/ 	.byte	0x04, 0x17
        /*000a*/ 	.short	(.L_23 - .L_22)
.L_22:
        /*000c*/ 	.word	0x00000000
        /*0010*/ 	.short	0x0000
        /*0012*/ 	.short	0x0070
        /*0014*/ 	.byte	0x00, 0xf0, 0x01, 0x10


	//----- nvinfo : EIATTR_SPARSE_MMA_MASK
	.align		4
.L_23:
        /*0018*/ 	.byte	0x03, 0x50
        /*001a*/ 	.short	0x0000


	//----- nvinfo : EIATTR_MAXREG_COUNT
	.align		4
        /*001c*/ 	.byte	0x03, 0x1b
        /*001e*/ 	.short	0x00a8


	//----- nvinfo : EIATTR_NUM_BARRIERS
	.align		4
        /*0020*/ 	.byte	0x02, 0x4c
        /*0022*/ 	.byte	0x01
	.zero		1


	//----- nvinfo : EIATTR_EXTERNS
	.align		4
        /*0024*/ 	.byte	0x04, 0x0f
        /*0026*/ 	.short	(.L_25 - .L_24)


	//   ....[0]....
	.align		4
.L_24:
        /*0028*/ 	.word	index@(__assertfail)


	//----- nvinfo : EIATTR_MERCURY_ISA_VERSION
	.align		4
.L_25:
        /*002c*/ 	.byte	0x03, 0x5f
        /*002e*/ 	.short	0x0101


	//----- nvinfo : EIATTR_INT_WARP_WIDE_INSTR_OFFSETS
	.align		4
        /*0030*/ 	.byte	0x04, 0x31
        /*0032*/ 	.short	(.L_27 - .L_26)


	//   ....[0]....
.L_26:
        /*0034*/ 	.word	0x00000a70


	//   ....[1]....
        /*0038*/ 	.word	0x00000aa0


	//   ....[2]....
        /*003c*/ 	.word	0x00000c80


	//   ....[3]....
        /*0040*/ 	.word	0x00002160


	//----- nvinfo : EIATTR_COOP_GROUP_MASK_REGIDS
	.align		4
.L_27:
        /*0044*/ 	.byte	0x04, 0x29
        /*0046*/ 	.short	(.L_29 - .L_28)


	//   ....[0]....
.L_28:
        /*0048*/ 	.word	0xffffffff


	//   ....[1]....
        /*004c*/ 	.word	0xffffffff


	//   ....[2]....
        /*0050*/ 	.word	0xffffffff


	//   ....[3]....
        /*0054*/ 	.word	0xffffffff


	//   ....[4]....
        /*0058*/ 	.word	0xffffffff


	//   ....[5]....
        /*005c*/ 	.word	0xffffffff


	//----- nvinfo : EIATTR_COOP_GROUP_INSTR_OFFSETS
	.align		4
.L_29:
        /*0060*/ 	.byte	0x04, 0x28
        /*0062*/ 	.short	(.L_31 - .L_30)


	//   ....[0]....
.L_30:
        /*0064*/ 	.word	0x00000060


	//   ....[1]....
        /*0068*/ 	.word	0x00000070


	//   ....[2]....
        /*006c*/ 	.word	0x00000130


	//   ....[3]....
        /*0070*/ 	.word	0x000008c0


	//   ....[4]....
        /*0074*/ 	.word	0x00000df0


	//   ....[5]....
        /*0078*/ 	.word	0x00001a60


	//----- nvinfo : EIATTR_REG_RECONFIG
	.align		4
.L_31:
        /*007c*/ 	.byte	0x01, 0x54
	.zero		2


	//----- nvinfo : EIATTR_SYSCALL_OFFSETS
	.align		4
        /*0080*/ 	.byte	0x04, 0x46
        /*0082*/ 	.short	(.L_33 - .L_32)


	//   ....[0]....
.L_32:
        /*0084*/ 	.word	0x00001c50


	//----- nvinfo : EIATTR_MBARRIER_INSTR_OFFSETS
	.align		4
.L_33:
        /*0088*/ 	.byte	0x04, 0x39
        /*008a*/ 	.short	(.L_35 - .L_34)


	//   ....[0]....
.L_34:
        /*008c*/ 	.word	0x00000250
        /*0090*/ 	.word	0x000000ff
        /*0094*/ 	.word	0x00000000
        /*0098*/ 	.short	0x0100
        /*009a*/ 	.byte	0x08
	.zero		1


	//   ....[1]....
        /*009c*/ 	.word	0x00000260
        /*00a0*/ 	.word	0x000000ff
        /*00a4*/ 	.word	0x00000190
        /*00a8*/ 	.short	0x0100
        /*00aa*/ 	.byte	0x08
	.zero		1


	//   ....[2]....
        /*00ac*/ 	.word	0x00000270
        /*00b0*/ 	.word	0x000000ff
        /*00b4*/ 	.word	0x00000008
        /*00b8*/ 	.short	0x0100
        /*00ba*/ 	.byte	0x08
	.zero		1


	//   ....[3]....
        /*00bc*/ 	.word	0x00000280
        /*00c0*/ 	.word	0x000000ff
        /*00c4*/ 	.word	0x00000198
        /*00c8*/ 	.short	0x0100
        /*00ca*/ 	.byte	0x08
	.zero		1


	//   ....[4]....
        /*00cc*/ 	.word	0x00000290
        /*00d0*/ 	.word	0x000000ff
        /*00d4*/ 	.word	0x00000010
        /*00d8*/ 	.short	0x0100
        /*00da*/ 	.byte	0x08
	.zero		1


	//   ....[5]....
        /*00dc*/ 	.word	0x000002a0
        /*00e0*/ 	.word	0x000000ff
        /*00e4*/ 	.word	0x000001a0
        /*00e8*/ 	.short	0x0100
        /*00ea*/ 	.byte	0x08
	.zero		1


	//   ....[6]....
        /*00ec*/ 	.word	0x000002b0
        /*00f0*/ 	.word	0x000000ff
        /*00f4*/ 	.word	0x00000018
        /*00f8*/ 	.short	0x0100
        /*00fa*/ 	.byte	0x08
	.zero		1


	//   ....[7]....
        /*00fc*/ 	.word	0x000002c0
        /*0100*/ 	.word	0x000000ff
        /*0104*/ 	.word	0x000001a8
        /*0108*/ 	.short	0x0100
        /*010a*/ 	.byte	0x08
	.zero		1


	//   ....[8]....
        /*010c*/ 	.word	0x000002d0
        /*0110*/ 	.word	0x000000ff
        /*0114*/ 	.word	0x00000020
        /*0118*/ 	.short	0x0100
        /*011a*/ 	.byte	0x08
	.zero		1


	//   ....[9]....
        /*011c*/ 	.word	0x000002e0
        /*0120*/ 	.word	0x000000ff
        /*0124*/ 	.word	0x000001b0
        /*0128*/ 	.short	0x0100
        /*012a*/ 	.byte	0x08
	.zero		1


	//   ....[10]....
        /*012c*/ 	.word	0x000002f0
        /*0130*/ 	.word	0x000000ff
        /*0134*/ 	.word	0x00000028
        /*0138*/ 	.short	0x0100
        /*013a*/ 	.byte	0x08
	.zero		1


	//   ....[11]....
        /*013c*/ 	.word	0x00000300
        /*0140*/ 	.word	0x000000ff
        /*0144*/ 	.word	0x000001b8
        /*0148*/ 	.short	0x0100
        /*014a*/ 	.byte	0x08
	.zero		1


	//   ....[12]....
        /*014c*/ 	.word	0x00000310
        /*0150*/ 	.word	0x000000ff
        /*0154*/ 	.word	0x00000030
        /*0158*/ 	.short	0x0100
        /*015a*/ 	.byte	0x08
	.zero		1


	//   ....[13]....
        /*015c*/ 	.word	0x00000320
        /*0160*/ 	.word	0x000000ff
        /*0164*/ 	.word	0x000001c0
        /*0168*/ 	.short	0x0100
        /*016a*/ 	.byte	0x08
	.zero		1


	//   ....[14]....
        /*016c*/ 	.word	0x00000330
        /*0170*/ 	.word	0x000000ff
        /*0174*/ 	.word	0x00000038
        /*0178*/ 	.short	0x0100
        /*017a*/ 	.byte	0x08
	.zero		1


	//   ....[15]....
        /*017c*/ 	.word	0x00000340
        /*0180*/ 	.word	0x000000ff
        /*0184*/ 	.word	0x000001c8
        /*0188*/ 	.short	0x0100
        /*018a*/ 	.byte	0x08
	.zero		1


	//   ....[16]....
        /*018c*/ 	.word	0x00000350
        /*0190*/ 	.word	0x000000ff
        /*0194*/ 	.word	0x00000040
        /*0198*/ 	.short	0x0100
        /*019a*/ 	.byte	0x08
	.zero		1


	//   ....[17]....
        /*019c*/ 	.word	0x00000360
        /*01a0*/ 	.word	0x000000ff
        /*01a4*/ 	.word	0x000001d0
        /*01a8*/ 	.short	0x0100
        /*01aa*/ 	.byte	0x08
	.zero		1


	//   ....[18]....
        /*01ac*/ 	.word	0x00000370
        /*01b0*/ 	.word	0x000000ff
        /*01b4*/ 	.word	0x00000048
        /*01b8*/ 	.short	0x0100
        /*01ba*/ 	.byte	0x08
	.zero		1


	//   ....[19]....
        /*01bc*/ 	.word	0x00000380
        /*01c0*/ 	.word	0x000000ff
        /*01c4*/ 	.word	0x000001d8
        /*01c8*/ 	.short	0x0100
        /*01ca*/ 	.byte	0x08
	.zero		1


	//   ....[20]....
        /*01cc*/ 	.word	0x00000390
        /*01d0*/ 	.word	0x000000ff
        /*01d4*/ 	.word	0x00000050
        /*01d8*/ 	.short	0x0100
        /*01da*/ 	.byte	0x08
	.zero		1


	//   ....[21]....
        /*01dc*/ 	.word	0x000003a0
        /*01e0*/ 	.word	0x000000ff
        /*01e4*/ 	.word	0x000001e0
        /*01e8*/ 	.short	0x0100
        /*01ea*/ 	.byte	0x08
	.zero		1


	//   ....[22]....
        /*01ec*/ 	.word	0x000003b0
        /*01f0*/ 	.word	0x000000ff
        /*01f4*/ 	.word	0x00000058
        /*01f8*/ 	.short	0x0100
        /*01fa*/ 	.byte	0x08
	.zero		1


	//   ....[23]....
        /*01fc*/ 	.word	0x000003c0
        /*0200*/ 	.word	0x000000ff
        /*0204*/ 	.word	0x000001e8
        /*0208*/ 	.short	0x0100
        /*020a*/ 	.byte	0x08
	.zero		1


	//   ....[24]....
        /*020c*/ 	.word	0x000003d0
        /*0210*/ 	.word	0x000000ff
        /*0214*/ 	.word	0x00000060
        /*0218*/ 	.short	0x0100
        /*021a*/ 	.byte	0x08
	.zero		1


	//   ....[25]....
        /*021c*/ 	.word	0x000003e0
        /*0220*/ 	.word	0x000000ff
        /*0224*/ 	.word	0x000001f0
        /*0228*/ 	.short	0x0100
        /*022a*/ 	.byte	0x08
	.zero		1


	//   ....[26]....
        /*022c*/ 	.word	0x000003f0
        /*0230*/ 	.word	0x000000ff
        /*0234*/ 	.word	0x00000068
        /*0238*/ 	.short	0x0100
        /*023a*/ 	.byte	0x08
	.zero		1


	//   ....[27]....
        /*023c*/ 	.word	0x00000400
        /*0240*/ 	.word	0x000000ff
        /*0244*/ 	.word	0x000001f8
        /*0248*/ 	.short	0x0100
        /*024a*/ 	.byte	0x08
	.zero		1


	//   ....[28]....
        /*024c*/ 	.word	0x00000410
        /*0250*/ 	.word	0x000000ff
        /*0254*/ 	.word	0x00000070
        /*0258*/ 	.short	0x0100
        /*025a*/ 	.byte	0x08
	.zero		1


	//   ....[29]....
        /*025c*/ 	.word	0x00000420
        /*0260*/ 	.word	0x000000ff
        /*0264*/ 	.word	0x00000200
        /*0268*/ 	.short	0x0100
        /*026a*/ 	.byte	0x08
	.zero		1


	//   ....[30]....
        /*026c*/ 	.word	0x00000430
        /*0270*/ 	.word	0x000000ff
        /*0274*/ 	.word	0x00000078
        /*0278*/ 	.short	0x0100
        /*027a*/ 	.byte	0x08
	.zero		1


	//   ....[31]....
        /*027c*/ 	.word	0x00000440
        /*0280*/ 	.word	0x000000ff
        /*0284*/ 	.word	0x00000208
        /*0288*/ 	.short	0x0100
        /*028a*/ 	.byte	0x08
	.zero		1


	//   ....[32]....
        /*028c*/ 	.word	0x00000450
        /*0290*/ 	.word	0x000000ff
        /*0294*/ 	.word	0x00000080
        /*0298*/ 	.short	0x0100
        /*029a*/ 	.byte	0x08
	.zero		1


	//   ....[33]....
        /*029c*/ 	.word	0x00000460
        /*02a0*/ 	.word	0x000000ff
        /*02a4*/ 	.word	0x00000210
        /*02a8*/ 	.short	0x0100
        /*02aa*/ 	.byte	0x08
	.zero		1


	//   ....[34]....
        /*02ac*/ 	.word	0x00000470
        /*02b0*/ 	.word	0x000000ff
        /*02b4*/ 	.word	0x00000088
        /*02b8*/ 	.short	0x0100
        /*02ba*/ 	.byte	0x08
	.zero		1


	//   ....[35]....
        /*02bc*/ 	.word	0x00000480
        /*02c0*/ 	.word	0x000000ff
        /*02c4*/ 	.word	0x00000218
        /*02c8*/ 	.short	0x0100
        /*02ca*/ 	.byte	0x08
	.zero		1


	//   ....[36]....
        /*02cc*/ 	.word	0x00000490
        /*02d0*/ 	.word	0x000000ff
        /*02d4*/ 	.word	0x00000090
        /*02d8*/ 	.short	0x0100
        /*02da*/ 	.byte	0x08
	.zero		1


	//   ....[37]....
        /*02dc*/ 	.word	0x000004a0
        /*02e0*/ 	.word	0x000000ff
        /*02e4*/ 	.word	0x00000220
        /*02e8*/ 	.short	0x0100
        /*02ea*/ 	.byte	0x08
	.zero		1


	//   ....[38]....
        /*02ec*/ 	.word	0x000004b0
        /*02f0*/ 	.word	0x000000ff
        /*02f4*/ 	.word	0x00000098
        /*02f8*/ 	.short	0x0100
        /*02fa*/ 	.byte	0x08
	.zero		1


	//   ....[39]....
        /*02fc*/ 	.word	0x000004c0
        /*0300*/ 	.word	0x000000ff
        /*0304*/ 	.word	0x00000228
        /*0308*/ 	.short	0x0100
        /*030a*/ 	.byte	0x08
	.zero		1


	//   ....[40]....
        /*030c*/ 	.word	0x000004d0
        /*0310*/ 	.word	0x000000ff
        /*0314*/ 	.word	0x000000a0
        /*0318*/ 	.short	0x0100
        /*031a*/ 	.byte	0x08
	.zero		1


	//   ....[41]....
        /*031c*/ 	.word	0x000004e0
        /*0320*/ 	.word	0x000000ff
        /*0324*/ 	.word	0x00000230
        /*0328*/ 	.short	0x0100
        /*032a*/ 	.byte	0x08
	.zero		1


	//   ....[42]....
        /*032c*/ 	.word	0x000004f0
        /*0330*/ 	.word	0x000000ff
        /*0334*/ 	.word	0x000000a8
        /*0338*/ 	.short	0x0100
        /*033a*/ 	.byte	0x08
	.zero		1


	//   ....[43]....
        /*033c*/ 	.word	0x00000500
        /*0340*/ 	.word	0x000000ff
        /*0344*/ 	.word	0x00000238
        /*0348*/ 	.short	0x0100
        /*034a*/ 	.byte	0x08
	.zero		1


	//   ....[44]....
        /*034c*/ 	.word	0x00000510
        /*0350*/ 	.word	0x000000ff
        /*0354*/ 	.word	0x000000b0
        /*0358*/ 	.short	0x0100
        /*035a*/ 	.byte	0x08
	.zero		1


	//   ....[45]....
        /*035c*/ 	.word	0x00000520
        /*0360*/ 	.word	0x000000ff
        /*0364*/ 	.word	0x00000240
        /*0368*/ 	.short	0x0100
        /*036a*/ 	.byte	0x08
	.zero		1


	//   ....[46]....
        /*036c*/ 	.word	0x00000530
        /*0370*/ 	.word	0x000000ff
        /*0374*/ 	.word	0x000000b8
        /*0378*/ 	.short	0x0100
        /*037a*/ 	.byte	0x08
	.zero		1


	//   ....[47]....
        /*037c*/ 	.word	0x00000540
        /*0380*/ 	.word	0x000000ff
        /*0384*/ 	.word	0x00000248
        /*0388*/ 	.short	0x0100
        /*038a*/ 	.byte	0x08
	.zero		1


	//   ....[48]....
        /*038c*/ 	.word	0x00000550
        /*0390*/ 	.word	0x000000ff
        /*0394*/ 	.word	0x000000c0
        /*0398*/ 	.short	0x0100
        /*039a*/ 	.byte	0x08
	.zero		1


	//   ....[49]....
        /*039c*/ 	.word	0x00000560
        /*03a0*/ 	.word	0x000000ff
        /*03a4*/ 	.word	0x00000250
        /*03a8*/ 	.short	0x0100
        /*03aa*/ 	.byte	0x08
	.zero		1


	//   ....[50]....
        /*03ac*/ 	.word	0x00000570
        /*03b0*/ 	.word	0x000000ff
        /*03b4*/ 	.word	0x000000c8
        /*03b8*/ 	.short	0x0100
        /*03ba*/ 	.byte	0x08
	.zero		1


	//   ....[51]....
        /*03bc*/ 	.word	0x00000580
        /*03c0*/ 	.word	0x000000ff
        /*03c4*/ 	.word	0x00000258
        /*03c8*/ 	.short	0x0100
        /*03ca*/ 	.byte	0x08
	.zero		1


	//   ....[52]....
        /*03cc*/ 	.word	0x00000590
        /*03d0*/ 	.word	0x000000ff
        /*03d4*/ 	.word	0x000000d0
        /*03d8*/ 	.short	0x0100
        /*03da*/ 	.byte	0x08
	.zero		1


	//   ....[53]....
        /*03dc*/ 	.word	0x000005a0
        /*03e0*/ 	.word	0x000000ff
        /*03e4*/ 	.word	0x00000260
        /*03e8*/ 	.short	0x0100
        /*03ea*/ 	.byte	0x08
	.zero		1


	//   ....[54]....
        /*03ec*/ 	.word	0x000005b0
        /*03f0*/ 	.word	0x000000ff
        /*03f4*/ 	.word	0x000000d8
        /*03f8*/ 	.short	0x0100
        /*03fa*/ 	.byte	0x08
	.zero		1


	//   ....[55]....
        /*03fc*/ 	.word	0x000005c0
        /*0400*/ 	.word	0x000000ff
        /*0404*/ 	.word	0x00000268
        /*0408*/ 	.short	0x0100
        /*040a*/ 	.byte	0x08
	.zero		1


	//   ....[56]....
        /*040c*/ 	.word	0x000005d0
        /*0410*/ 	.word	0x000000ff
        /*0414*/ 	.word	0x000000e0
        /*0418*/ 	.short	0x0100
        /*041a*/ 	.byte	0x08
	.zero		1


	//   ....[57]....
        /*041c*/ 	.word	0x000005e0
        /*0420*/ 	.word	0x000000ff
        /*0424*/ 	.word	0x00000270
        /*0428*/ 	.short	0x0100
        /*042a*/ 	.byte	0x08
	.zero		1


	//   ....[58]....
        /*042c*/ 	.word	0x000005f0
        /*0430*/ 	.word	0x000000ff
        /*0434*/ 	.word	0x000000e8
        /*0438*/ 	.short	0x0100
        /*043a*/ 	.byte	0x08
	.zero		1


	//   ....[59]....
        /*043c*/ 	.word	0x00000600
        /*0440*/ 	.word	0x000000ff
        /*0444*/ 	.word	0x00000278
        /*0448*/ 	.short	0x0100
        /*044a*/ 	.byte	0x08
	.zero		1


	//   ....[60]....
        /*044c*/ 	.word	0x00000610
        /*0450*/ 	.word	0x000000ff
        /*0454*/ 	.word	0x000000f0
        /*0458*/ 	.short	0x0100
        /*045a*/ 	.byte	0x08
	.zero		1


	//   ....[61]....
        /*045c*/ 	.word	0x00000620
        /*0460*/ 	.word	0x000000ff
        /*0464*/ 	.word	0x00000280
        /*0468*/ 	.short	0x0100
        /*046a*/ 	.byte	0x08
	.zero		1


	//   ....[62]....
        /*046c*/ 	.word	0x00000630
        /*0470*/ 	.word	0x000000ff
        /*0474*/ 	.word	0x000000f8
        /*0478*/ 	.short	0x0100
        /*047a*/ 	.byte	0x08
	.zero		1


	//   ....[63]....
        /*047c*/ 	.word	0x00000640
        /*0480*/ 	.word	0x000000ff
        /*0484*/ 	.word	0x00000288
        /*0488*/ 	.short	0x0100
        /*048a*/ 	.byte	0x08
	.zero		1


	//   ....[64]....
        /*048c*/ 	.word	0x00000650
        /*0490*/ 	.word	0x000000ff
        /*0494*/ 	.word	0x00000100
        /*0498*/ 	.short	0x0100
        /*049a*/ 	.byte	0x08
	.zero		1


	//   ....[65]....
        /*049c*/ 	.word	0x00000660
        /*04a0*/ 	.word	0x000000ff
        /*04a4*/ 	.word	0x00000290
        /*04a8*/ 	.short	0x0100
        /*04aa*/ 	.byte	0x08
	.zero		1


	//   ....[66]....
        /*04ac*/ 	.word	0x00000670
        /*04b0*/ 	.word	0x000000ff
        /*04b4*/ 	.word	0x00000108
        /*04b8*/ 	.short	0x0100
        /*04ba*/ 	.byte	0x08
	.zero		1


	//   ....[67]....
        /*04bc*/ 	.word	0x00000680
        /*04c0*/ 	.word	0x000000ff
        /*04c4*/ 	.word	0x00000298
        /*04c8*/ 	.short	0x0100
        /*04ca*/ 	.byte	0x08
	.zero		1


	//   ....[68]....
        /*04cc*/ 	.word	0x00000690
        /*04d0*/ 	.word	0x000000ff
        /*04d4*/ 	.word	0x00000110
        /*04d8*/ 	.short	0x0100
        /*04da*/ 	.byte	0x08
	.zero		1


	//   ....[69]....
        /*04dc*/ 	.word	0x000006a0
        /*04e0*/ 	.word	0x000000ff
        /*04e4*/ 	.word	0x000002a0
        /*04e8*/ 	.short	0x0100
        /*04ea*/ 	.byte	0x08
	.zero		1


	//   ....[70]....
        /*04ec*/ 	.word	0x000006b0
        /*04f0*/ 	.word	0x000000ff
        /*04f4*/ 	.word	0x00000118
        /*04f8*/ 	.short	0x0100
        /*04fa*/ 	.byte	0x08
	.zero		1


	//   ....[71]....
        /*04fc*/ 	.word	0x000006c0
        /*0500*/ 	.word	0x000000ff
        /*0504*/ 	.word	0x000002a8
        /*0508*/ 	.short	0x0100
        /*050a*/ 	.byte	0x08
	.zero		1


	//   ....[72]....
        /*050c*/ 	.word	0x000006d0
        /*0510*/ 	.word	0x000000ff
        /*0514*/ 	.word	0x00000120
        /*0518*/ 	.short	0x0100
        /*051a*/ 	.byte	0x08
	.zero		1


	//   ....[73]....
        /*051c*/ 	.word	0x000006e0
        /*0520*/ 	.word	0x000000ff
        /*0524*/ 	.word	0x000002b0
        /*0528*/ 	.short	0x0100
        /*052a*/ 	.byte	0x08
	.zero		1


	//   ....[74]....
        /*052c*/ 	.word	0x000006f0
        /*0530*/ 	.word	0x000000ff
        /*0534*/ 	.word	0x00000128
        /*0538*/ 	.short	0x0100
        /*053a*/ 	.byte	0x08
	.zero		1


	//   ....[75]....
        /*053c*/ 	.word	0x00000700
        /*0540*/ 	.word	0x000000ff
        /*0544*/ 	.word	0x000002b8
        /*0548*/ 	.short	0x0100
        /*054a*/ 	.byte	0x08
	.zero		1


	//   ....[76]....
        /*054c*/ 	.word	0x00000710
        /*0550*/ 	.word	0x000000ff
        /*0554*/ 	.word	0x00000130
        /*0558*/ 	.short	0x0100
        /*055a*/ 	.byte	0x08
	.zero		1


	//   ....[77]....
        /*055c*/ 	.word	0x00000720
        /*0560*/ 	.word	0x000000ff
        /*0564*/ 	.word	0x000002c0
        /*0568*/ 	.short	0x0100
        /*056a*/ 	.byte	0x08
	.zero		1


	//   ....[78]....
        /*056c*/ 	.word	0x00000730
        /*0570*/ 	.word	0x000000ff
        /*0574*/ 	.word	0x00000138
        /*0578*/ 	.short	0x0100
        /*057a*/ 	.byte	0x08
	.zero		1


	//   ....[79]....
        /*057c*/ 	.word	0x00000740
        /*0580*/ 	.word	0x000000ff
        /*0584*/ 	.word	0x000002c8
        /*0588*/ 	.short	0x0100
        /*058a*/ 	.byte	0x08
	.zero		1


	//   ....[80]....
        /*058c*/ 	.word	0x00000750
        /*0590*/ 	.word	0x000000ff
        /*0594*/ 	.word	0x00000140
        /*0598*/ 	.short	0x0100
        /*059a*/ 	.byte	0x08
	.zero		1


	//   ....[81]....
        /*059c*/ 	.word	0x00000760
        /*05a0*/ 	.word	0x000000ff
        /*05a4*/ 	.word	0x000002d0
        /*05a8*/ 	.short	0x0100
        /*05aa*/ 	.byte	0x08
	.zero		1


	//   ....[82]....
        /*05ac*/ 	.word	0x00000770
        /*05b0*/ 	.word	0x000000ff
        /*05b4*/ 	.word	0x00000148
        /*05b8*/ 	.short	0x0100
        /*05ba*/ 	.byte	0x08
	.zero		1


	//   ....[83]....
        /*05bc*/ 	.word	0x00000780
        /*05c0*/ 	.word	0x000000ff
        /*05c4*/ 	.word	0x000002d8
        /*05c8*/ 	.short	0x0100
        /*05ca*/ 	.byte	0x08
	.zero		1


	//   ....[84]....
        /*05cc*/ 	.word	0x00000790
        /*05d0*/ 	.word	0x000000ff
        /*05d4*/ 	.word	0x00000150
        /*05d8*/ 	.short	0x0100
        /*05da*/ 	.byte	0x08
	.zero		1


	//   ....[85]....
        /*05dc*/ 	.word	0x000007a0
        /*05e0*/ 	.word	0x000000ff
        /*05e4*/ 	.word	0x000002e0
        /*05e8*/ 	.short	0x0100
        /*05ea*/ 	.byte	0x08
	.zero		1


	//   ....[86]....
        /*05ec*/ 	.word	0x000007b0
        /*05f0*/ 	.word	0x000000ff
        /*05f4*/ 	.word	0x00000158
        /*05f8*/ 	.short	0x0100
        /*05fa*/ 	.byte	0x08
	.zero		1


	//   ....[87]....
        /*05fc*/ 	.word	0x000007c0
        /*0600*/ 	.word	0x000000ff
        /*0604*/ 	.word	0x000002e8
        /*0608*/ 	.short	0x0100
        /*060a*/ 	.byte	0x08
	.zero		1


	//   ....[88]....
        /*060c*/ 	.word	0x000007d0
        /*0610*/ 	.word	0x000000ff
        /*0614*/ 	.word	0x00000160
        /*0618*/ 	.short	0x0100
        /*061a*/ 	.byte	0x08
	.zero		1


	//   ....[89]....
        /*061c*/ 	.word	0x000007e0
        /*0620*/ 	.word	0x000000ff
        /*0624*/ 	.word	0x000002f0
        /*0628*/ 	.short	0x0100
        /*062a*/ 	.byte	0x08
	.zero		1


	//   ....[90]....
        /*062c*/ 	.word	0x000007f0
        /*0630*/ 	.word	0x000000ff
        /*0634*/ 	.word	0x00000168
        /*0638*/ 	.short	0x0100
        /*063a*/ 	.byte	0x08
	.zero		1


	//   ....[91]....
        /*063c*/ 	.word	0x00000800
        /*0640*/ 	.word	0x000000ff
        /*0644*/ 	.word	0x000002f8
        /*0648*/ 	.short	0x0100
        /*064a*/ 	.byte	0x08
	.zero		1


	//   ....[92]....
        /*064c*/ 	.word	0x00000810
        /*0650*/ 	.word	0x000000ff
        /*0654*/ 	.word	0x00000170
        /*0658*/ 	.short	0x0100
        /*065a*/ 	.byte	0x08
	.zero		1


	//   ....[93]....
        /*065c*/ 	.word	0x00000820
        /*0660*/ 	.word	0x000000ff
        /*0664*/ 	.word	0x00000300
        /*0668*/ 	.short	0x0100
        /*066a*/ 	.byte	0x08
	.zero		1


	//   ....[94]....
        /*066c*/ 	.word	0x00000830
        /*0670*/ 	.word	0x000000ff
        /*0674*/ 	.word	0x00000178
        /*0678*/ 	.short	0x0100
        /*067a*/ 	.byte	0x08
	.zero		1


	//   ....[95]....
        /*067c*/ 	.word	0x00000840
        /*0680*/ 	.word	0x000000ff
        /*0684*/ 	.word	0x00000308
        /*0688*/ 	.short	0x0100
        /*068a*/ 	.byte	0x08
	.zero		1


	//   ....[96]....
        /*068c*/ 	.word	0x00000850
        /*0690*/ 	.word	0x000000ff
        /*0694*/ 	.word	0x00000180
        /*0698*/ 	.short	0x0100
        /*069a*/ 	.byte	0x08
	.zero		1


	//   ....[97]....
        /*069c*/ 	.word	0x00000860
        /*06a0*/ 	.word	0x000000ff
        /*06a4*/ 	.word	0x00000310
        /*06a8*/ 	.short	0x0100
        /*06aa*/ 	.byte	0x08
	.zero		1


	//   ....[98]....
        /*06ac*/ 	.word	0x00000870
        /*06b0*/ 	.word	0x000000ff
        /*06b4*/ 	.word	0x00000188
        /*06b8*/ 	.short	0x0100
        /*06ba*/ 	.byte	0x08
	.zero		1


	//   ....[99]....
        /*06bc*/ 	.word	0x00000880
        /*06c0*/ 	.word	0x000000ff
        /*06c4*/ 	.word	0x00000318
        /*06c8*/ 	.short	0x0100
        /*06ca*/ 	.byte	0x08
	.zero		1


	//   ....[100]....
        /*06cc*/ 	.word	0x00000cf0
        /*06d0*/ 	.word	0x000000ff
        /*06d4*/ 	.word	0x00000330
        /*06d8*/ 	.short	0x0100
        /*06da*/ 	.byte	0x06
	.zero		1


	//   ....[101]....
        /*06dc*/ 	.word	0x00000d80
        /*06e0*/ 	.word	0x000000ff
        /*06e4*/ 	.word	0x00000338
        /*06e8*/ 	.short	0x0100
        /*06ea*/ 	.byte	0x06
	.zero		1


	//   ....[102]....
        /*06ec*/ 	.word	0x00001cd0
        /*06f0*/ 	.word	0x00000003
        /*06f4*/ 	.word	0x00000000
        /*06f8*/ 	.short	0x010a
        /*06fa*/ 	.byte	0x3f
	.zero		1


	//   ....[103]....
        /*06fc*/ 	.word	0x00001d30
        /*0700*/ 	.word	0x00000003
        /*0704*/ 	.word	0x00000000
        /*0708*/ 	.short	0x010a
        /*070a*/ 	.byte	0x3f
	.zero		1


	//   ....[104]....
        /*070c*/ 	.word	0x00001ee0
        /*0710*/ 	.word	0x000000ff
        /*0714*/ 	.word	0x00000000
        /*0718*/ 	.short	0x010a
        /*071a*/ 	.byte	0x04
	.zero		1


	//   ....[105]....
        /*071c*/ 	.word	0x00001f20
        /*0720*/ 	.word	0x000000ff
        /*0724*/ 	.word	0x00000000
        /*0728*/ 	.short	0x010a
        /*072a*/ 	.byte	0x04
	.zero		1


	//   ....[106]....
        /*072c*/ 	.word	0x00002010
        /*0730*/ 	.word	0x00000004
        /*0734*/ 	.word	0x00000000
        /*0738*/ 	.short	0x0101
        /*073a*/ 	.byte	0x3f
	.zero		1


	//   ....[107]....
        /*073c*/ 	.word	0x00002200
        /*0740*/ 	.word	0x00000000
        /*0744*/ 	.word	0x00000000
        /*0748*/ 	.short	0x0101
        /*074a*/ 	.byte	0x3f
	.zero		1


	//   ....[108]....
        /*074c*/ 	.word	0x00003d90
        /*0750*/ 	.word	0x0000000f
        /*0754*/ 	.word	0x00000190
        /*0758*/ 	.short	0x010a
        /*075a*/ 	.byte	0x3f
	.zero		1


	//   ....[109]....
        /*075c*/ 	.word	0x00004110
        /*0760*/ 	.word	0x00000005
        /*0764*/ 	.word	0x00000338
        /*0768*/ 	.short	0x0101
        /*076a*/ 	.byte	0x3f
	.zero		1


	//   ....[110]....
        /*076c*/ 	.word	0x00004860
        /*0770*/ 	.word	0x00000005
        /*0774*/ 	.word	0x00000000
        /*0778*/ 	.short	0x010a
        /*077a*/ 	.byte	0x3f
	.zero		1


	//   ....[111]....
        /*077c*/ 	.word	0x000048e0
        /*0780*/ 	.word	0x00000009
        /*0784*/ 	.word	0x00000000
        /*0788*/ 	.short	0x010a
        /*078a*/ 	.byte	0x3f
	.zero		1


	//   ....[112]....
        /*078c*/ 	.word	0x00004970
        /*0790*/ 	.word	0x00000008
        /*0794*/ 	.word	0x00000000
        /*0798*/ 	.short	0x010a
        /*079a*/ 	.byte	0x3f
	.zero		1


	//   ....[113]....
        /*079c*/ 	.word	0x00004a00
        /*07a0*/ 	.word	0x00000009
        /*07a4*/ 	.word	0x00000000
        /*07a8*/ 	.short	0x010a
        /*07aa*/ 	.byte	0x3f
	.zero		1


	//   ....[114]....
        /*07ac*/ 	.word	0x00004a90
        /*07b0*/ 	.word	0x00000008
        /*07b4*/ 	.word	0x00000000
        /*07b8*/ 	.short	0x010a
        /*07ba*/ 	.byte	0x3f
	.zero		1


	//   ....[115]....
        /*07bc*/ 	.word	0x00004b20
        /*07c0*/ 	.word	0x00000009
        /*07c4*/ 	.word	0x00000000
        /*07c8*/ 	.short	0x010a
        /*07ca*/ 	.byte	0x3f
	.zero		1


	//   ....[116]....
        /*07cc*/ 	.word	0x00004bb0
        /*07d0*/ 	.word	0x00000008
        /*07d4*/ 	.word	0x00000000
        /*07d8*/ 	.short	0x010a
        /*07da*/ 	.byte	0x3f
	.zero		1


	//   ....[117]....
        /*07dc*/ 	.word	0x00004c40
        /*07e0*/ 	.word	0x00000009
        /*07e4*/ 	.word	0x00000000
        /*07e8*/ 	.short	0x010a
        /*07ea*/ 	.byte	0x3f
	.zero		1


	//   ....[118]....
        /*07ec*/ 	.word	0x00004cd0
        /*07f0*/ 	.word	0x00000008
        /*07f4*/ 	.word	0x00000000
        /*07f8*/ 	.short	0x010a
        /*07fa*/ 	.byte	0x3f
	.zero		1


	//   ....[119]....
        /*07fc*/ 	.word	0x00004d60
        /*0800*/ 	.word	0x00000009
        /*0804*/ 	.word	0x00000000
        /*0808*/ 	.short	0x010a
        /*080a*/ 	.byte	0x3f
	.zero		1


	//   ....[120]....
        /*080c*/ 	.word	0x00004df0
        /*0810*/ 	.word	0x00000008
        /*0814*/ 	.word	0x00000000
        /*0818*/ 	.short	0x010a
        /*081a*/ 	.byte	0x3f
	.zero		1


	//   ....[121]....
        /*081c*/ 	.word	0x00004e80
        /*0820*/ 	.word	0x00000009
        /*0824*/ 	.word	0x00000000
        /*0828*/ 	.short	0x010a
        /*082a*/ 	.byte	0x3f
	.zero		1


	//   ....[122]....
        /*082c*/ 	.word	0x00004f10
        /*0830*/ 	.word	0x00000008
        /*0834*/ 	.word	0x00000000
        /*0838*/ 	.short	0x010a
        /*083a*/ 	.byte	0x3f
	.zero		1


	//   ....[123]....
        /*083c*/ 	.word	0x00004fa0
        /*0840*/ 	.word	0x00000009
        /*0844*/ 	.word	0x00000000
        /*0848*/ 	.short	0x010a
        /*084a*/ 	.byte	0x3f
	.zero		1


	//   ....[124]....
        /*084c*/ 	.word	0x00005030
        /*0850*/ 	.word	0x00000008
        /*0854*/ 	.word	0x00000000
        /*0858*/ 	.short	0x010a
        /*085a*/ 	.byte	0x3f
	.zero		1


	//   ....[125]....
        /*085c*/ 	.word	0x000050c0
        /*0860*/ 	.word	0x00000009
        /*0864*/ 	.word	0x00000000
        /*0868*/ 	.short	0x010a
        /*086a*/ 	.byte	0x3f
	.zero		1


	//   ....[126]....
        /*086c*/ 	.word	0x00005150
        /*0870*/ 	.word	0x00000008
        /*0874*/ 	.word	0x00000000
        /*0878*/ 	.short	0x010a
        /*087a*/ 	.byte	0x3f
	.zero		1


	//   ....[127]....
        /*087c*/ 	.word	0x000051e0
        /*0880*/ 	.word	0x00000009
        /*0884*/ 	.word	0x00000000
        /*0888*/ 	.short	0x010a
        /*088a*/ 	.byte	0x3f
	.zero		1


	//   ....[128]....
        /*088c*/ 	.word	0x00005270
        /*0890*/ 	.word	0x00000008
        /*0894*/ 	.word	0x00000000
        /*0898*/ 	.short	0x010a
        /*089a*/ 	.byte	0x3f
	.zero		1


	//   ....[129]....
        /*089c*/ 	.word	0x00005300
        /*08a0*/ 	.word	0x00000009
        /*08a4*/ 	.word	0x00000000
        /*08a8*/ 	.short	0x010a
        /*08aa*/ 	.byte	0x3f
	.zero		1


	//   ....[130]....
        /*08ac*/ 	.word	0x00005390
        /*08b0*/ 	.word	0x00000008
        /*08b4*/ 	.word	0x00000000
        /*08b8*/ 	.short	0x010a
        /*08ba*/ 	.byte	0x3f
	.zero		1


	//   ....[131]....
        /*08bc*/ 	.word	0x00005420
        /*08c0*/ 	.word	0x00000009
        /*08c4*/ 	.word	0x00000000
        /*08c8*/ 	.short	0x010a
        /*08ca*/ 	.byte	0x3f
	.zero		1


	//   ....[132]....
        /*08cc*/ 	.word	0x000054b0
        /*08d0*/ 	.word	0x00000008
        /*08d4*/ 	.word	0x00000000
        /*08d8*/ 	.short	0x010a
        /*08da*/ 	.byte	0x3f
	.zero		1


	//   ....[133]....
        /*08dc*/ 	.word	0x00005540
        /*08e0*/ 	.word	0x00000009
        /*08e4*/ 	.word	0x00000000
        /*08e8*/ 	.short	0x010a
        /*08ea*/ 	.byte	0x3f
	.zero		1


	//   ....[134]....
        /*08ec*/ 	.word	0x000055d0
        /*08f0*/ 	.word	0x00000008
        /*08f4*/ 	.word	0x00000000
        /*08f8*/ 	.short	0x010a
        /*08fa*/ 	.byte	0x3f
	.zero		1


	//   ....[135]....
        /*08fc*/ 	.word	0x00005660
        /*0900*/ 	.word	0x00000009
        /*0904*/ 	.word	0x00000000
        /*0908*/ 	.short	0x010a
        /*090a*/ 	.byte	0x3f
	.zero		1


	//   ....[136]....
        /*090c*/ 	.word	0x000056f0
        /*0910*/ 	.word	0x00000008
        /*0914*/ 	.word	0x00000000
        /*0918*/ 	.short	0x010a
        /*091a*/ 	.byte	0x3f
	.zero		1


	//   ....[137]....
        /*091c*/ 	.word	0x00005780
        /*0920*/ 	.word	0x00000009
        /*0924*/ 	.word	0x00000000
        /*0928*/ 	.short	0x010a
        /*092a*/ 	.byte	0x3f
	.zero		1


	//   ....[138]....
        /*092c*/ 	.word	0x00005810
        /*0930*/ 	.word	0x00000008
        /*0934*/ 	.word	0x00000000
        /*0938*/ 	.short	0x010a
        /*093a*/ 	.byte	0x3f
	.zero		1


	//   ....[139]....
        /*093c*/ 	.word	0x000058a0
        /*0940*/ 	.word	0x00000009
        /*0944*/ 	.word	0x00000000
        /*0948*/ 	.short	0x010a
        /*094a*/ 	.byte	0x3f
	.zero		1


	//   ....[140]....
        /*094c*/ 	.word	0x00005930
        /*0950*/ 	.word	0x00000008
        /*0954*/ 	.word	0x00000000
        /*0958*/ 	.short	0x010a
        /*095a*/ 	.byte	0x3f
	.zero		1


	//   ....[141]....
        /*095c*/ 	.word	0x000059c0
        /*0960*/ 	.word	0x00000009
        /*0964*/ 	.word	0x00000000
        /*0968*/ 	.short	0x010a
        /*096a*/ 	.byte	0x3f
	.zero		1


	//   ....[142]....
        /*096c*/ 	.word	0x00005a50
        /*0970*/ 	.word	0x00000008
        /*0974*/ 	.word	0x00000000
        /*0978*/ 	.short	0x010a
        /*097a*/ 	.byte	0x3f
	.zero		1


	//   ....[143]....
        /*097c*/ 	.word	0x00005ae0
        /*0980*/ 	.word	0x00000009
        /*0984*/ 	.word	0x00000000
        /*0988*/ 	.short	0x010a
        /*098a*/ 	.byte	0x3f
	.zero		1


	//   ....[144]....
        /*098c*/ 	.word	0x00005b70
        /*0990*/ 	.word	0x00000008
        /*0994*/ 	.word	0x00000000
        /*0998*/ 	.short	0x010a
        /*099a*/ 	.byte	0x3f
	.zero		1


	//   ....[145]....
        /*099c*/ 	.word	0x00005c00
        /*09a0*/ 	.word	0x00000009
        /*09a4*/ 	.word	0x00000000
        /*09a8*/ 	.short	0x010a
        /*09aa*/ 	.byte	0x3f
	.zero		1


	//   ....[146]....
        /*09ac*/ 	.word	0x00005c90
        /*09b0*/ 	.word	0x00000008
        /*09b4*/ 	.word	0x00000000
        /*09b8*/ 	.short	0x010a
        /*09ba*/ 	.byte	0x3f
	.zero		1


	//   ....[147]....
        /*09bc*/ 	.word	0x00005d20
        /*09c0*/ 	.word	0x00000009
        /*09c4*/ 	.word	0x00000000
        /*09c8*/ 	.short	0x010a
        /*09ca*/ 	.byte	0x3f
	.zero		1


	//   ....[148]....
        /*09cc*/ 	.word	0x00005db0
        /*09d0*/ 	.word	0x00000008
        /*09d4*/ 	.word	0x00000000
        /*09d8*/ 	.short	0x010a
        /*09da*/ 	.byte	0x3f
	.zero		1


	//   ....[149]....
        /*09dc*/ 	.word	0x00005e40
        /*09e0*/ 	.word	0x00000009
        /*09e4*/ 	.word	0x00000000
        /*09e8*/ 	.short	0x010a
        /*09ea*/ 	.byte	0x3f
	.zero		1


	//   ....[150]....
        /*09ec*/ 	.word	0x00005ed0
        /*09f0*/ 	.word	0x00000008
        /*09f4*/ 	.word	0x00000000
        /*09f8*/ 	.short	0x010a
        /*09fa*/ 	.byte	0x3f
	.zero		1


	//   ....[151]....
        /*09fc*/ 	.word	0x00005f60
        /*0a00*/ 	.word	0x00000009
        /*0a04*/ 	.word	0x00000000
        /*0a08*/ 	.short	0x010a
        /*0a0a*/ 	.byte	0x3f
	.zero		1


	//   ....[152]....
        /*0a0c*/ 	.word	0x00005ff0
        /*0a10*/ 	.word	0x00000008
        /*0a14*/ 	.word	0x00000000
        /*0a18*/ 	.short	0x010a
        /*0a1a*/ 	.byte	0x3f
	.zero		1


	//   ....[153]....
        /*0a1c*/ 	.word	0x00006080
        /*0a20*/ 	.word	0x00000009
        /*0a24*/ 	.word	0x00000000
        /*0a28*/ 	.short	0x010a
        /*0a2a*/ 	.byte	0x3f
	.zero		1


	//   ....[154]....
        /*0a2c*/ 	.word	0x00006110
        /*0a30*/ 	.word	0x00000008
        /*0a34*/ 	.word	0x00000000
        /*0a38*/ 	.short	0x010a
        /*0a3a*/ 	.byte	0x3f
	.zero		1


	//   ....[155]....
        /*0a3c*/ 	.word	0x000061a0
        /*0a40*/ 	.word	0x00000009
        /*0a44*/ 	.word	0x00000000
        /*0a48*/ 	.short	0x010a
        /*0a4a*/ 	.byte	0x3f
	.zero		1


	//   ....[156]....
        /*0a4c*/ 	.word	0x00006230
        /*0a50*/ 	.word	0x00000008
        /*0a54*/ 	.word	0x00000000
        /*0a58*/ 	.short	0x010a
        /*0a5a*/ 	.byte	0x3f
	.zero		1


	//   ....[157]....
        /*0a5c*/ 	.word	0x000062c0
        /*0a60*/ 	.word	0x00000009
        /*0a64*/ 	.word	0x00000000
        /*0a68*/ 	.short	0x010a
        /*0a6a*/ 	.byte	0x3f
	.zero		1


	//   ....[158]....
        /*0a6c*/ 	.word	0x00006350
        /*0a70*/ 	.word	0x00000006
        /*0a74*/ 	.word	0x00000000
        /*0a78*/ 	.short	0x010a
        /*0a7a*/ 	.byte	0x3f
	.zero		1


	//   ....[159]....
        /*0a7c*/ 	.word	0x000063e0
        /*0a80*/ 	.word	0x00000003
        /*0a84*/ 	.word	0x00000000
        /*0a88*/ 	.short	0x010a
        /*0a8a*/ 	.byte	0x3f
	.zero		1


	//   ....[160]....
        /*0a8c*/ 	.word	0x00006440
        /*0a90*/ 	.word	0x00000003
        /*0a94*/ 	.word	0x00000000
        /*0a98*/ 	.short	0x010a
        /*0a9a*/ 	.byte	0x3f
	.zero		1


	//   ....[161]....
        /*0a9c*/ 	.word	0x000064a0
        /*0aa0*/ 	.word	0x00000004
        /*0aa4*/ 	.word	0x00000000
        /*0aa8*/ 	.short	0x010a
        /*0aaa*/ 	.byte	0x3f
	.zero		1


	//   ....[162]....
        /*0aac*/ 	.word	0x00006570
        /*0ab0*/ 	.word	0x0000000f
        /*0ab4*/ 	.word	0x00000190
        /*0ab8*/ 	.short	0x010a
        /*0aba*/ 	.byte	0x3f
	.zero		1


	//   ....[163]....
        /*0abc*/ 	.word	0x00006640
        /*0ac0*/ 	.word	0x00000005
        /*0ac4*/ 	.word	0x00000000
        /*0ac8*/ 	.short	0x010a
        /*0aca*/ 	.byte	0x3f
	.zero		1


	//   ....[164]....
        /*0acc*/ 	.word	0x00006690
        /*0ad0*/ 	.word	0x00000009
        /*0ad4*/ 	.word	0x00000000
        /*0ad8*/ 	.short	0x010a
        /*0ada*/ 	.byte	0x3f
	.zero		1


	//   ....[165]....
        /*0adc*/ 	.word	0x000066e0
        /*0ae0*/ 	.word	0x00000008
        /*0ae4*/ 	.word	0x00000000
        /*0ae8*/ 	.short	0x010a
        /*0aea*/ 	.byte	0x3f
	.zero		1


	//   ....[166]....
        /*0aec*/ 	.word	0x00006730
        /*0af0*/ 	.word	0x00000009
        /*0af4*/ 	.word	0x00000000
        /*0af8*/ 	.short	0x010a
        /*0afa*/ 	.byte	0x3f
	.zero		1


	//   ....[167]....
        /*0afc*/ 	.word	0x00006780
        /*0b00*/ 	.word	0x00000008
        /*0b04*/ 	.word	0x00000000
        /*0b08*/ 	.short	0x010a
        /*0b0a*/ 	.byte	0x3f
	.zero		1


	//   ....[168]....
        /*0b0c*/ 	.word	0x000067d0
        /*0b10*/ 	.word	0x00000009
        /*0b14*/ 	.word	0x00000000
        /*0b18*/ 	.short	0x010a
        /*0b1a*/ 	.byte	0x3f
	.zero		1


	//   ....[169]....
        /*0b1c*/ 	.word	0x00006820
        /*0b20*/ 	.word	0x00000008
        /*0b24*/ 	.word	0x00000000
        /*0b28*/ 	.short	0x010a
        /*0b2a*/ 	.byte	0x3f
	.zero		1


	//   ....[170]....
        /*0b2c*/ 	.word	0x00006870
        /*0b30*/ 	.word	0x00000009
        /*0b34*/ 	.word	0x00000000
        /*0b38*/ 	.short	0x010a
        /*0b3a*/ 	.byte	0x3f
	.zero		1


	//   ....[171]....
        /*0b3c*/ 	.word	0x000068c0
        /*0b40*/ 	.word	0x00000008
        /*0b44*/ 	.word	0x00000000
        /*0b48*/ 	.short	0x010a
        /*0b4a*/ 	.byte	0x3f
	.zero		1


	//   ....[172]....
        /*0b4c*/ 	.word	0x00006910
        /*0b50*/ 	.word	0x00000009
        /*0b54*/ 	.word	0x00000000
        /*0b58*/ 	.short	0x010a
        /*0b5a*/ 	.byte	0x3f
	.zero		1


	//   ....[173]....
        /*0b5c*/ 	.word	0x00006960
        /*0b60*/ 	.word	0x00000008
        /*0b64*/ 	.word	0x00000000
        /*0b68*/ 	.short	0x010a
        /*0b6a*/ 	.byte	0x3f
	.zero		1


	//   ....[174]....
        /*0b6c*/ 	.word	0x000069b0
        /*0b70*/ 	.word	0x00000009
        /*0b74*/ 	.word	0x00000000
        /*0b78*/ 	.short	0x010a
        /*0b7a*/ 	.byte	0x3f
	.zero		1


	//   ....[175]....
        /*0b7c*/ 	.word	0x00006a00
        /*0b80*/ 	.word	0x00000008
        /*0b84*/ 	.word	0x00000000
        /*0b88*/ 	.short	0x010a
        /*0b8a*/ 	.byte	0x3f
	.zero		1


	//   ....[176]....
        /*0b8c*/ 	.word	0x00006a50
        /*0b90*/ 	.word	0x00000009
        /*0b94*/ 	.word	0x00000000
        /*0b98*/ 	.short	0x010a
        /*0b9a*/ 	.byte	0x3f
	.zero		1


	//   ....[177]....
        /*0b9c*/ 	.word	0x00006aa0
        /*0ba0*/ 	.word	0x00000008
        /*0ba4*/ 	.word	0x00000000
        /*0ba8*/ 	.short	0x010a
        /*0baa*/ 	.byte	0x3f
	.zero		1


	//   ....[178]....
        /*0bac*/ 	.word	0x00006af0
        /*0bb0*/ 	.word	0x00000009
        /*0bb4*/ 	.word	0x00000000
        /*0bb8*/ 	.short	0x010a
        /*0bba*/ 	.byte	0x3f
	.zero		1


	//   ....[179]....
        /*0bbc*/ 	.word	0x00006b40
        /*0bc0*/ 	.word	0x00000008
        /*0bc4*/ 	.word	0x00000000
        /*0bc8*/ 	.short	0x010a
        /*0bca*/ 	.byte	0x3f
	.zero		1


	//   ....[180]....
        /*0bcc*/ 	.word	0x00006b90
        /*0bd0*/ 	.word	0x00000009
        /*0bd4*/ 	.word	0x00000000
        /*0bd8*/ 	.short	0x010a
        /*0bda*/ 	.byte	0x3f
	.zero		1


	//   ....[181]....
        /*0bdc*/ 	.word	0x00006be0
        /*0be0*/ 	.word	0x00000008
        /*0be4*/ 	.word	0x00000000
        /*0be8*/ 	.short	0x010a
        /*0bea*/ 	.byte	0x3f
	.zero		1


	//   ....[182]....
        /*0bec*/ 	.word	0x00006c30
        /*0bf0*/ 	.word	0x00000009
        /*0bf4*/ 	.word	0x00000000
        /*0bf8*/ 	.short	0x010a
        /*0bfa*/ 	.byte	0x3f
	.zero		1


	//   ....[183]....
        /*0bfc*/ 	.word	0x00006c80
        /*0c00*/ 	.word	0x00000008
        /*0c04*/ 	.word	0x00000000
        /*0c08*/ 	.short	0x010a
        /*0c0a*/ 	.byte	0x3f
	.zero		1


	//   ....[184]....
        /*0c0c*/ 	.word	0x00006cd0
        /*0c10*/ 	.word	0x00000009
        /*0c14*/ 	.word	0x00000000
        /*0c18*/ 	.short	0x010a
        /*0c1a*/ 	.byte	0x3f
	.zero		1


	//   ....[185]....
        /*0c1c*/ 	.word	0x00006d20
        /*0c20*/ 	.word	0x00000008
        /*0c24*/ 	.word	0x00000000
        /*0c28*/ 	.short	0x010a
        /*0c2a*/ 	.byte	0x3f
	.zero		1


	//   ....[186]....
        /*0c2c*/ 	.word	0x00006d70
        /*0c30*/ 	.word	0x00000009
        /*0c34*/ 	.word	0x00000000
        /*0c38*/ 	.short	0x010a
        /*0c3a*/ 	.byte	0x3f
	.zero		1


	//   ....[187]....
        /*0c3c*/ 	.word	0x00006dc0
        /*0c40*/ 	.word	0x00000008
        /*0c44*/ 	.word	0x00000000
        /*0c48*/ 	.short	0x010a
        /*0c4a*/ 	.byte	0x3f
	.zero		1


	//   ....[188]....
        /*0c4c*/ 	.word	0x00006e10
        /*0c50*/ 	.word	0x00000009
        /*0c54*/ 	.word	0x00000000
        /*0c58*/ 	.short	0x010a
        /*0c5a*/ 	.byte	0x3f
	.zero		1


	//   ....[189]....
        /*0c5c*/ 	.word	0x00006e60
        /*0c60*/ 	.word	0x00000008
        /*0c64*/ 	.word	0x00000000
        /*0c68*/ 	.short	0x010a
        /*0c6a*/ 	.byte	0x3f
	.zero		1


	//   ....[190]....
        /*0c6c*/ 	.word	0x00006eb0
        /*0c70*/ 	.word	0x00000009
        /*0c74*/ 	.word	0x00000000
        /*0c78*/ 	.short	0x010a
        /*0c7a*/ 	.byte	0x3f
	.zero		1


	//   ....[191]....
        /*0c7c*/ 	.word	0x00006f00
        /*0c80*/ 	.word	0x00000008
        /*0c84*/ 	.word	0x00000000
        /*0c88*/ 	.short	0x010a
        /*0c8a*/ 	.byte	0x3f
	.zero		1


	//   ....[192]....
        /*0c8c*/ 	.word	0x00006f50
        /*0c90*/ 	.word	0x00000009
        /*0c94*/ 	.word	0x00000000
        /*0c98*/ 	.short	0x010a
        /*0c9a*/ 	.byte	0x3f
	.zero		1


	//   ....[193]....
        /*0c9c*/ 	.word	0x00006fa0
        /*0ca0*/ 	.word	0x00000008
        /*0ca4*/ 	.word	0x00000000
        /*0ca8*/ 	.short	0x010a
        /*0caa*/ 	.byte	0x3f
	.zero		1


	//   ....[194]....
        /*0cac*/ 	.word	0x00006ff0
        /*0cb0*/ 	.word	0x00000009
        /*0cb4*/ 	.word	0x00000000
        /*0cb8*/ 	.short	0x010a
        /*0cba*/ 	.byte	0x3f
	.zero		1


	//   ....[195]....
        /*0cbc*/ 	.word	0x00007040
        /*0cc0*/ 	.word	0x00000008
        /*0cc4*/ 	.word	0x00000000
        /*0cc8*/ 	.short	0x010a
        /*0cca*/ 	.byte	0x3f
	.zero		1


	//   ....[196]....
        /*0ccc*/ 	.word	0x00007090
        /*0cd0*/ 	.word	0x00000009
        /*0cd4*/ 	.word	0x00000000
        /*0cd8*/ 	.short	0x010a
        /*0cda*/ 	.byte	0x3f
	.zero		1


	//   ....[197]....
        /*0cdc*/ 	.word	0x000070e0
        /*0ce0*/ 	.word	0x00000008
        /*0ce4*/ 	.word	0x00000000
        /*0ce8*/ 	.short	0x010a
        /*0cea*/ 	.byte	0x3f
	.zero		1


	//   ....[198]....
        /*0cec*/ 	.word	0x00007130
        /*0cf0*/ 	.word	0x00000009
        /*0cf4*/ 	.word	0x00000000
        /*0cf8*/ 	.short	0x010a
        /*0cfa*/ 	.byte	0x3f
	.zero		1


	//   ....[199]....
        /*0cfc*/ 	.word	0x00007180
        /*0d00*/ 	.word	0x00000008
        /*0d04*/ 	.word	0x00000000
        /*0d08*/ 	.short	0x010a
        /*0d0a*/ 	.byte	0x3f
	.zero		1


	//   ....[200]....
        /*0d0c*/ 	.word	0x000071d0
        /*0d10*/ 	.word	0x00000009
        /*0d14*/ 	.word	0x00000000
        /*0d18*/ 	.short	0x010a
        /*0d1a*/ 	.byte	0x3f
	.zero		1


	//   ....[201]....
        /*0d1c*/ 	.word	0x00007220
        /*0d20*/ 	.word	0x00000008
        /*0d24*/ 	.word	0x00000000
        /*0d28*/ 	.short	0x010a
        /*0d2a*/ 	.byte	0x3f
	.zero		1


	//   ....[202]....
        /*0d2c*/ 	.word	0x00007270
        /*0d30*/ 	.word	0x00000009
        /*0d34*/ 	.word	0x00000000
        /*0d38*/ 	.short	0x010a
        /*0d3a*/ 	.byte	0x3f
	.zero		1


	//   ....[203]....
        /*0d3c*/ 	.word	0x000072c0
        /*0d40*/ 	.word	0x00000008
        /*0d44*/ 	.word	0x00000000
        /*0d48*/ 	.short	0x010a
        /*0d4a*/ 	.byte	0x3f
	.zero		1


	//   ....[204]....
        /*0d4c*/ 	.word	0x00007310
        /*0d50*/ 	.word	0x00000009
        /*0d54*/ 	.word	0x00000000
        /*0d58*/ 	.short	0x010a
        /*0d5a*/ 	.byte	0x3f
	.zero		1


	//   ....[205]....
        /*0d5c*/ 	.word	0x00007360
        /*0d60*/ 	.word	0x00000008
        /*0d64*/ 	.word	0x00000000
        /*0d68*/ 	.short	0x010a
        /*0d6a*/ 	.byte	0x3f
	.zero		1


	//   ....[206]....
        /*0d6c*/ 	.word	0x000073b0
        /*0d70*/ 	.word	0x00000009
        /*0d74*/ 	.word	0x00000000
        /*0d78*/ 	.short	0x010a
        /*0d7a*/ 	.byte	0x3f
	.zero		1


	//   ....[207]....
        /*0d7c*/ 	.word	0x00007400
        /*0d80*/ 	.word	0x00000008
        /*0d84*/ 	.word	0x00000000
        /*0d88*/ 	.short	0x010a
        /*0d8a*/ 	.byte	0x3f
	.zero		1


	//   ....[208]....
        /*0d8c*/ 	.word	0x00007450
        /*0d90*/ 	.word	0x00000009
        /*0d94*/ 	.word	0x00000000
        /*0d98*/ 	.short	0x010a
        /*0d9a*/ 	.byte	0x3f
	.zero		1


	//   ....[209]....
        /*0d9c*/ 	.word	0x000074a0
        /*0da0*/ 	.word	0x00000008
        /*0da4*/ 	.word	0x00000000
        /*0da8*/ 	.short	0x010a
        /*0daa*/ 	.byte	0x3f
	.zero		1


	//   ....[210]....
        /*0dac*/ 	.word	0x000074f0
        /*0db0*/ 	.word	0x00000009
        /*0db4*/ 	.word	0x00000000
        /*0db8*/ 	.short	0x010a
        /*0dba*/ 	.byte	0x3f
	.zero		1


	//   ....[211]....
        /*0dbc*/ 	.word	0x00007540
        /*0dc0*/ 	.word	0x00000006
        /*0dc4*/ 	.word	0x00000000
        /*0dc8*/ 	.short	0x010a
        /*0dca*/ 	.byte	0x3f
	.zero		1


	//----- nvinfo : EIATTR_NUM_MBARRIERS
	.align		4
.L_35:
        /*0dcc*/ 	.byte	0x03, 0x38
        /*0dce*/ 	.short	0x0066


	//----- nvinfo : EIATTR_EXIT_INSTR_OFFSETS
	.align		4
        /*0dd0*/ 	.byte	0x04, 0x1c
        /*0dd2*/ 	.short	(.L_37 - .L_36)


	//   ....[0]....
.L_36:
        /*0dd4*/ 	.word	0x00000fc0


	//   ....[1]....
        /*0dd8*/ 	.word	0x000017c0


	//   ....[2]....
        /*0ddc*/ 	.word	0x00003520


	//   ....[3]....
        /*0de0*/ 	.word	0x00003a70


	//   ....[4]....
        /*0de4*/ 	.word	0x00006430


	//----- nvinfo : EIATTR_MAX_THREADS
	.align		4
.L_37:
        /*0de8*/ 	.byte	0x04, 0x05
        /*0dea*/ 	.short	(.L_39 - .L_38)
.L_38:
        /*0dec*/ 	.word	0x00000180
        /*0df0*/ 	.word	0x00000001
        /*0df4*/ 	.word	0x00000001


	//----- nvinfo : EIATTR_CRS_STACK_SIZE
	.align		4
.L_39:
        /*0df8*/ 	.byte	0x04, 0x1e
        /*0dfa*/ 	.short	(.L_41 - .L_40)
.L_40:
        /*0dfc*/ 	.word	0x00000000


	//----- nvinfo : EIATTR_CBANK_PARAM_SIZE
	.align		4
.L_41:
        /*0e00*/ 	.byte	0x03, 0x19
        /*0e02*/ 	.short	0x0470


	//----- nvinfo : EIATTR_PARAM_CBANK
	.align		4
        /*0e04*/ 	.byte	0x04, 0x0a
        /*0e06*/ 	.short	(.L_43 - .L_42)
	.align		4
.L_42:
        /*0e08*/ 	.word	index@(.nv.constant0._ZN7cutlass13device_kernelINS_4gemm6kernel13GemmUniversalIN4cute5tupleIJiiiiEEENS1_10collective13CollectiveMmaINS1_34MainloopSm90TmaGmmaWarpSpecializedILi50ENS5_IJNS4_1CILi2EEENSA_ILi1EEESC_EEENS1_35KernelTmaWarpSpecializedCooperativeEEENS5_IJNSA_ILi128EEENSA_ILi16EEESH_EEENS_6half_tENS5_IJlSC_lEEESJ_SK_NS4_8TiledMMAINS4_8MMA_AtomIJNS4_4SM904GMMA25MMA_64x16x16_F32F16F16_SSILNSO_5MajorE0ELSQ_0ELNSO_7ScaleInE1ELSR_1EEEEEENS4_6LayoutISD_NS5_IJSC_NSA_ILi0EEESV_EEEEENS5_IJNS4_10UnderscoreESY_SY_EEEEENS4_13SM90_TMA_LOADENS4_14ComposedLayoutINS4_7SwizzleILi1ELi4ELi3EEENS4_18smem_ptr_flag_bitsILi16EEENSU_INS5_IJNSA_ILi8EEESH_EEENS5_IJSH_SC_EEEEEEEvNS4_8identityENS4_23SM90_TMA_LOAD_MULTICASTES1B_vS1C_EENS_8epilogue10collective6detail29Sm90TmaWarpSpecializedAdapterINS1G_15DefaultEpilogueISJ_SK_SK_NS1F_6thread17LinearCombinationISJ_Li1EffLNS1K_9ScaleType4KindE0ELNS_15FloatRoundStyleE2ESJ_EENS1_15EpilogueDefaultEEEEEvvEEEEvNT_6ParamsE)
        /*0e0c*/ 	.short	0x0210
        /*0e0e*/ 	.short	0x0470


	//----- nvinfo : EIATTR_SW_WAR
	.align		4
.L_43:
        /*0e10*/ 	.byte	0x04, 0x36
        /*0e12*/ 	.short	(.L_45 - .L_44)
.L_44:
        /*0e14*/ 	.word	0x00000008
.L_45:


//--------------------- .nv.callgraph             --------------------------
	.section	.nv.callgraph,"",@"SHT_CUDA_CALLGRAPH"
	.align	4
	.sectionentsize	8
	.align		4
        /*0000*/ 	.word	0x00000000
	.align		4
        /*0004*/ 	.word	0xffffffff
	.align		4
        /*0008*/ 	.word	index@(_ZN7cutlass13device_kernelINS_4gemm6kernel13GemmUniversalIN4cute5tupleIJiiiiEEENS1_10collective13CollectiveMmaINS1_34MainloopSm90TmaGmmaWarpSpecializedILi50ENS5_IJNS4_1CILi2EEENSA_ILi1EEESC_EEENS1_35KernelTmaWarpSpecializedCooperativeEEENS5_IJNSA_ILi128EEENSA_ILi16EEESH_EEENS_6half_tENS5_IJlSC_lEEESJ_SK_NS4_8TiledMMAINS4_8MMA_AtomIJNS4_4SM904GMMA25MMA_64x16x16_F32F16F16_SSILNSO_5MajorE0ELSQ_0ELNSO_7ScaleInE1ELSR_1EEEEEENS4_6LayoutISD_NS5_IJSC_NSA_ILi0EEESV_EEEEENS5_IJNS4_10UnderscoreESY_SY_EEEEENS4_13SM90_TMA_LOADENS4_14ComposedLayoutINS4_7SwizzleILi1ELi4ELi3EEENS4_18smem_ptr_flag_bitsILi16EEENSU_INS5_IJNSA_ILi8EEESH_EEENS5_IJSH_SC_EEEEEEEvNS4_8identityENS4_23SM90_TMA_LOAD_MULTICASTES1B_vS1C_EENS_8epilogue10collective6detail29Sm90TmaWarpSpecializedAdapterINS1G_15DefaultEpilogueISJ_SK_SK_NS1F_6thread17LinearCombinationISJ_Li1EffLNS1K_9ScaleType4KindE0ELNS_15FloatRoundStyleE2ESJ_EENS1_15EpilogueDefaultEEEEEvvEEEEvNT_6ParamsE)
	.align		4
        /*000c*/ 	.word	index@(__assertfail)
	.align		4
        /*0010*/ 	.word	0x00000000
	.align		4
        /*0014*/ 	.word	0xfffffffe
	.align		4
        /*0018*/ 	.word	0x00000000
	.align		4
        /*001c*/ 	.word	0xfffffffd
	.align		4
        /*0020*/ 	.word	0x00000000
	.align		4
        /*0024*/ 	.word	0xfffffffc


//--------------------- .nv.constant4             --------------------------
	.section	.nv.constant4,"a",@progbits
	.align	8
	.align		8
.nv.constant4:
        /*0000*/ 	.dword	__assertfail
	.align		8
        /*0008*/ 	.dword	__unnamed_1
	.align		8
        /*0010*/ 	.dword	_ZN40_INTERNAL_0e098171_4_k_cu_b06cadd5_132794cuda3std3__45__cpo5beginE
	.align		8
        /*0018*/ 	.dword	_ZN40_INTERNAL_0e098171_4_k_cu_b06cadd5_132794cuda3std3__45__cpo3endE
	.align		8
        /*0020*/ 	.dword	_ZN40_INTERNAL_0e098171_4_k_cu_b06cadd5_132794cuda3std3__45__cpo6cbeginE
	.align		8
        /*0028*/ 	.dword	_ZN40_INTERNAL_0e098171_4_k_cu_b06cadd5_132794cuda3std3__45__cpo4cendE
	.align		8
        /*0030*/ 	.dword	_ZN40_INTERNAL_0e098171_4_k_cu_b06cadd5_132794cuda3std3__442_GLOBAL__N__0e098171_4_k_cu_b06cadd5_132796ignoreE
	.align		8
        /*0038*/ 	.dword	_ZN40_INTERNAL_0e098171_4_k_cu_b06cadd5_132794cuda3std3__419piecewise_constructE
	.align		8
        /*0040*/ 	.dword	_ZN40_INTERNAL_0e098171_4_k_cu_b06cadd5_132794cuda3std3__48in_placeE
	.align		8
        /*0048*/ 	.dword	_ZN40_INTERNAL_0e098171_4_k_cu_b06cadd5_132794cuda3std6ranges3__45__cpo4swapE
	.align		8
        /*0050*/ 	.dword	_ZN40_INTERNAL_0e098171_4_k_cu_b06cadd5_132794cuda3std6ranges3__45__cpo9iter_moveE
	.align		8
        /*0058*/ 	.dword	_ZN40_INTERNAL_0e098171_4_k_cu_b06cadd5_132794cute7productE
	.align		8
        /*0060*/ 	.dword	_ZN40_INTERNAL_0e098171_4_k_cu_b06cadd5_132794cute1_E
	.align		8
        /*0068*/ 	.dword	$str$22
	.align		8
        /*0070*/ 	.dword	$str$23


//--------------------- .text._ZN7cutlass13device_kernelINS_4gemm6kernel13GemmUniversalIN4cute5tupleIJiiiiEEENS1_10collective13CollectiveMmaINS1_34MainloopSm90TmaGmmaWarpSpecializedILi50ENS5_IJNS4_1CILi2EEENSA_ILi1EEESC_EEENS1_35KernelTmaWarpSpecializedCooperativeEEENS5_IJNSA_ILi128EEENSA_ILi16EEESH_EEENS_6half_tENS5_IJlSC_lEEESJ_SK_NS4_8TiledMMAINS4_8MMA_AtomIJNS4_4SM904GMMA25MMA_64x16x16_F32F16F16_SSILNSO_5MajorE0ELSQ_0ELNSO_7ScaleInE1ELSR_1EEEEEENS4_6LayoutISD_NS5_IJSC_NSA_ILi0EEESV_EEEEENS5_IJNS4_10UnderscoreESY_SY_EEEEENS4_13SM90_TMA_LOADENS4_14ComposedLayoutINS4_7SwizzleILi1ELi4ELi3EEENS4_18smem_ptr_flag_bitsILi16EEENSU_INS5_IJNSA_ILi8EEESH_EEENS5_IJSH_SC_EEEEEEEvNS4_8identityENS4_23SM90_TMA_LOAD_MULTICASTES1B_vS1C_EENS_8epilogue10collective6detail29Sm90TmaWarpSpecializedAdapterINS1G_15DefaultEpilogueISJ_SK_SK_NS1F_6thread17LinearCombinationISJ_Li1EffLNS1K_9ScaleType4KindE0ELNS_15FloatRoundStyleE2ESJ_EENS1_15EpilogueDefaultEEEEEvvEEEEvNT_6ParamsE --------------------------
	.section	.text._ZN7cutlass13device_kernelINS_4gemm6kernel13GemmUniversalIN4cute5tupleIJiiiiEEENS1_10collective13CollectiveMmaINS1_34MainloopSm90TmaGmmaWarpSpecializedILi50ENS5_IJNS4_1CILi2EEENSA_ILi1EEESC_EEENS1_35KernelTmaWarpSpecializedCooperativeEEENS5_IJNSA_ILi128EEENSA_ILi16EEESH_EEENS_6half_tENS5_IJlSC_lEEESJ_SK_NS4_8TiledMMAINS4_8MMA_AtomIJNS4_4SM904GMMA25MMA_64x16x16_F32F16F16_SSILNSO_5MajorE0ELSQ_0ELNSO_7ScaleInE1ELSR_1EEEEEENS4_6LayoutISD_NS5_IJSC_NSA_ILi0EEESV_EEEEENS5_IJNS4_10UnderscoreESY_SY_EEEEENS4_13SM90_TMA_LOADENS4_14ComposedLayoutINS4_7SwizzleILi1ELi4ELi3EEENS4_18smem_ptr_flag_bitsILi16EEENSU_INS5_IJNSA_ILi8EEESH_EEENS5_IJSH_SC_EEEEEEEvNS4_8identityENS4_23SM90_TMA_LOAD_MULTICASTES1B_vS1C_EENS_8epilogue10collective6detail29Sm90TmaWarpSpecializedAdapterINS1G_15DefaultEpilogueISJ_SK_SK_NS1F_6thread17LinearCombinationISJ_Li1EffLNS1K_9ScaleType4KindE0ELNS_15FloatRoundStyleE2ESJ_EENS1_15EpilogueDefaultEEEEEvvEEEEvNT_6ParamsE,"ax",@progbits
	.align	128
.text._ZN7cutlass13device_kernelINS_4gemm6kernel13GemmUniversalIN4cute5tupleIJiiiiEEENS1_10collective13CollectiveMmaINS1_34MainloopSm90TmaGmmaWarpSpecializedILi50ENS5_IJNS4_1CILi2EEENSA_ILi1EEESC_EEENS1_35KernelTmaWarpSpecializedCooperativeEEENS5_IJNSA_ILi128EEENSA_ILi16EEESH_EEENS_6half_tENS5_IJlSC_lEEESJ_SK_NS4_8TiledMMAINS4_8MMA_AtomIJNS4_4SM904GMMA25MMA_64x16x16_F32F16F16_SSILNSO_5MajorE0ELSQ_0ELNSO_7ScaleInE1ELSR_1EEEEEENS4_6LayoutISD_NS5_IJSC_NSA_ILi0EEESV_EEEEENS5_IJNS4_10UnderscoreESY_SY_EEEEENS4_13SM90_TMA_LOADENS4_14ComposedLayoutINS4_7SwizzleILi1ELi4ELi3EEENS4_18smem_ptr_flag_bitsILi16EEENSU_INS5_IJNSA_ILi8EEESH_EEENS5_IJSH_SC_EEEEEEEvNS4_8identityENS4_23SM90_TMA_LOAD_MULTICASTES1B_vS1C_EENS_8epilogue10collective6detail29Sm90TmaWarpSpecializedAdapterINS1G_15DefaultEpilogueISJ_SK_SK_NS1F_6thread17LinearCombinationISJ_Li1EffLNS1K_9ScaleType4KindE0ELNS_15FloatRoundStyleE2ESJ_EENS1_15EpilogueDefaultEEEEEvvEEEEvNT_6ParamsE:
        .type           _ZN7cutlass13device_kernelINS_4gemm6kernel13GemmUniversalIN4cute5tupleIJiiiiEEENS1_10collective13CollectiveMmaINS1_34MainloopSm90TmaGmmaWarpSpecializedILi50ENS5_IJNS4_1CILi2EEENSA_ILi1EEESC_EEENS1_35KernelTmaWarpSpecializedCooperativeEEENS5_IJNSA_ILi128EEENSA_ILi16EEESH_EEENS_6half_tENS5_IJlSC_lEEESJ_SK_NS4_8TiledMMAINS4_8MMA_AtomIJNS4_4SM904GMMA25MMA_64x16x16_F32F16F16_SSILNSO_5MajorE0ELSQ_0ELNSO_7ScaleInE1ELSR_1EEEEEENS4_6LayoutISD_NS5_IJSC_NSA_ILi0EEESV_EEEEENS5_IJNS4_10UnderscoreESY_SY_EEEEENS4_13SM90_TMA_LOADENS4_14ComposedLayoutINS4_7SwizzleILi1ELi4ELi3EEENS4_18smem_ptr_flag_bitsILi16EEENSU_INS5_IJNSA_ILi8EEESH_EEENS5_IJSH_SC_EEEEEEEvNS4_8identityENS4_23SM90_TMA_LOAD_MULTICASTES1B_vS1C_EENS_8epilogue10collective6detail29Sm90TmaWarpSpecializedAdapterINS1G_15DefaultEpilogueISJ_SK_SK_NS1F_6thread17LinearCombinationISJ_Li1EffLNS1K_9ScaleType4KindE0ELNS_15FloatRoundStyleE2ESJ_EENS1_15EpilogueDefaultEEEEEvvEEEEvNT_6ParamsE,@function
        .size           _ZN7cutlass13device_kernelINS_4gemm6kernel13GemmUniversalIN4cute5tupleIJiiiiEEENS1_10collective13CollectiveMmaINS1_34MainloopSm90TmaGmmaWarpSpecializedILi50ENS5_IJNS4_1CILi2EEENSA_ILi1EEESC_EEENS1_35KernelTmaWarpSpecializedCooperativeEEENS5_IJNSA_ILi128EEENSA_ILi16EEESH_EEENS_6half_tENS5_IJlSC_lEEESJ_SK_NS4_8TiledMMAINS4_8MMA_AtomIJNS4_4SM904GMMA25MMA_64x16x16_F32F16F16_SSILNSO_5MajorE0ELSQ_0ELNSO_7ScaleInE1ELSR_1EEEEEENS4_6LayoutISD_NS5_IJSC_NSA_ILi0EEESV_EEEEENS5_IJNS4_10UnderscoreESY_SY_EEEEENS4_13SM90_TMA_LOADENS4_14ComposedLayoutINS4_7SwizzleILi1ELi4ELi3EEENS4_18smem_ptr_flag_bitsILi16EEENSU_INS5_IJNSA_ILi8EEESH_EEENS5_IJSH_SC_EEEEEEEvNS4_8identityENS4_23SM90_TMA_LOAD_MULTICASTES1B_vS1C_EENS_8epilogue10collective6detail29Sm90TmaWarpSpecializedAdapterINS1G_15DefaultEpilogueISJ_SK_SK_NS1F_6thread17LinearCombinationISJ_Li1EffLNS1K_9ScaleType4KindE0ELNS_15FloatRoundStyleE2ESJ_EENS1_15EpilogueDefaultEEEEEvvEEEEvNT_6ParamsE,(.L_x_178 - _ZN7cutlass13device_kernelINS_4gemm6kernel13GemmUniversalIN4cute5tupleIJiiiiEEENS1_10collective13CollectiveMmaINS1_34MainloopSm90TmaGmmaWarpSpecializedILi50ENS5_IJNS4_1CILi2EEENSA_ILi1EEESC_EEENS1_35KernelTmaWarpSpecializedCooperativeEEENS5_IJNSA_ILi128EEENSA_ILi16EEESH_EEENS_6half_tENS5_IJlSC_lEEESJ_SK_NS4_8TiledMMAINS4_8MMA_AtomIJNS4_4SM904GMMA25MMA_64x16x16_F32F16F16_SSILNSO_5MajorE0ELSQ_0ELNSO_7ScaleInE1ELSR_1EEEEEENS4_6LayoutISD_NS5_IJSC_NSA_ILi0EEESV_EEEEENS5_IJNS4_10UnderscoreESY_SY_EEEEENS4_13SM90_TMA_LOADENS4_14ComposedLayoutINS4_7SwizzleILi1ELi4ELi3EEENS4_18smem_ptr_flag_bitsILi16EEENSU_INS5_IJNSA_ILi8EEESH_EEENS5_IJSH_SC_EEEEEEEvNS4_8identityENS4_23SM90_TMA_LOAD_MULTICASTES1B_vS1C_EENS_8epilogue10collective6detail29Sm90TmaWarpSpecializedAdapterINS1G_15DefaultEpilogueISJ_SK_SK_NS1F_6thread17LinearCombinationISJ_Li1EffLNS1K_9ScaleType4KindE0ELNS_15FloatRoundStyleE2ESJ_EENS1_15EpilogueDefaultEEEEEvvEEEEvNT_6ParamsE)
        .other          _ZN7cutlass13device_kernelINS_4gemm6kernel13GemmUniversalIN4cute5tupleIJiiiiEEENS1_10collective13CollectiveMmaINS1_34MainloopSm90TmaGmmaWarpSpecializedILi50ENS5_IJNS4_1CILi2EEENSA_ILi1EEESC_EEENS1_35KernelTmaWarpSpecializedCooperativeEEENS5_IJNSA_ILi128EEENSA_ILi16EEESH_EEENS_6half_tENS5_IJlSC_lEEESJ_SK_NS4_8TiledMMAINS4_8MMA_AtomIJNS4_4SM904GMMA25MMA_64x16x16_F32F16F16_SSILNSO_5MajorE0ELSQ_0ELNSO_7ScaleInE1ELSR_1EEEEEENS4_6LayoutISD_NS5_IJSC_NSA_ILi0EEESV_EEEEENS5_IJNS4_10UnderscoreESY_SY_EEEEENS4_13SM90_TMA_LOADENS4_14ComposedLayoutINS4_7SwizzleILi1ELi4ELi3EEENS4_18smem_ptr_flag_bitsILi16EEENSU_INS5_IJNSA_ILi8EEESH_EEENS5_IJSH_SC_EEEEEEEvNS4_8identityENS4_23SM90_TMA_LOAD_MULTICASTES1B_vS1C_EENS_8epilogue10collective6detail29Sm90TmaWarpSpecializedAdapterINS1G_15DefaultEpilogueISJ_SK_SK_NS1F_6thread17LinearCombinationISJ_Li1EffLNS1K_9ScaleType4KindE0ELNS_15FloatRoundStyleE2ESJ_EENS1_15EpilogueDefaultEEEEEvvEEEEvNT_6ParamsE,@"STO_CUDA_ENTRY STV_DEFAULT"
_ZN7cutlass13device_kernelINS_4gemm6kernel13GemmUniversalIN4cute5tupleIJiiiiEEENS1_10collective13CollectiveMmaINS1_34MainloopSm90TmaGmmaWarpSpecializedILi50ENS5_IJNS4_1CILi2EEENSA_ILi1EEESC_EEENS1_35KernelTmaWarpSpecializedCooperativeEEENS5_IJNSA_ILi128EEENSA_ILi16EEESH_EEENS_6half_tENS5_IJlSC_lEEESJ_SK_NS4_8TiledMMAINS4_8MMA_AtomIJNS4_4SM904GMMA25MMA_64x16x16_F32F16F16_SSILNSO_5MajorE0ELSQ_0ELNSO_7ScaleInE1ELSR_1EEEEEENS4_6LayoutISD_NS5_IJSC_NSA_ILi0EEESV_EEEEENS5_IJNS4_10UnderscoreESY_SY_EEEEENS4_13SM90_TMA_LOADENS4_14ComposedLayoutINS4_7SwizzleILi1ELi4ELi3EEENS4_18smem_ptr_flag_bitsILi16EEENSU_INS5_IJNSA_ILi8EEESH_EEENS5_IJSH_SC_EEEEEEEvNS4_8identityENS4_23SM90_TMA_LOAD_MULTICASTES1B_vS1C_EENS_8epilogue10collective6detail29Sm90TmaWarpSpecializedAdapterINS1G_15DefaultEpilogueISJ_SK_SK_NS1F_6thread17LinearCombinationISJ_Li1EffLNS1K_9ScaleType4KindE0ELNS_15FloatRoundStyleE2ESJ_EENS1_15EpilogueDefaultEEEEEvvEEEEvNT_6ParamsE:
[----:B------:R-:W0:Y:S01]  /*0000*/  LDC R1, c[0x0][0x28] ;  /* 0x00000a00ff017b82 */ /* 0x000e220000000800 */
[----:B------:R-:W1:Y:S01]  /*0010*/  S2R R40, SR_TID.X ;  /* 0x0000000000287919 */ /* 0x000e620000002100 */
[----:B------:R-:W-:Y:S01]  /*0020*/  ELECT P0, URZ, PT ;  /* 0x00000000003f782f */ /* 0x000fe20003800000 */
[----:B------:R-:W-:Y:S01]  /*0030*/  BSSY B0, `(.L_x_0) ;  /* 0x000000f000007945 */ /* 0x000fe20003800000 */
[--C-:B-1----:R-:W-:Y:S02]  /*0040*/  SHF.R.U32.HI R0, RZ, 0x5, R40.reuse ;  /* 0x00000005ff007819 */ /* 0x102fe40000011628 */
[----:B------:R-:W-:-:S03]  /*0050*/  SHF.R.U32.HI R6, RZ, 0x7, R40 ;  /* 0x00000007ff067819 */ /* 0x000fc60000011628 */
[----:B------:R-:W1:Y:S04]  /*0060*/  SHFL.IDX PT, R2, R0, RZ, 0x1f ;  /* 0x00001fff00027589 */ /* 0x000e6800000e0000 */
[----:B------:R2:W3:Y:S01]  /*0070*/  SHFL.IDX PT, R5, R6, RZ, 0x1f ;  /* 0x00001fff06057589 */ /* 0x0004e200000e0000 */
[----:B-1----:R-:W-:-:S13]  /*0080*/  ISETP.NE.OR P0, PT, R2, RZ, !P0 ;  /* 0x000000ff0200720c */ /* 0x002fda0004705670 */
[----:B0-23--:R-:W-:Y:S05]  /*0090*/  @P0 BRA `(.L_x_1) ;  /* 0x0000000000200947 */ /* 0x00dfea0003800000 */
[----:B------:R-:W-:Y:S02]  /*00a0*/  ULDC.64 UR4, c[0x0][0x198] ;  /* 0x0000660000047ab9 */ /* 0x000fe40000000a00 */
[----:B------:R-:W-:Y:S02]  /*00b0*/  UIADD3 UR6, UP0, UR4, 0xf0, URZ ;  /* 0x000000f004067890 */ /* 0x000fe4000ff1e03f */
[----:B------:R-:W-:Y:S02]  /*00c0*/  UIADD3 UR4, UP1, UR4, 0x1f0, URZ ;  /* 0x000001f004047890 */ /* 0x000fe4000ff3e03f */
[----:B------:R-:W-:Y:S02]  /*00d0*/  UIADD3.X UR7, URZ, UR5, URZ, UP0, !UPT ;  /* 0x000000053f077290 */ /* 0x000fe400087fe43f */
[----:B------:R-:W-:-:S07]  /*00e0*/  UIADD3.X UR5, URZ, UR5, URZ, UP1, !UPT ;  /* 0x000000053f057290 */ /* 0x000fce0008ffe43f */
[----:B------:R0:W-:Y:S02]  /*00f0*/  UTMACCTL.PF [UR6] ;  /* 0x00000000060079b9 */ /* 0x0001e40008040000 */
[----:B------:R0:W-:Y:S02]  /*0100*/  UTMACCTL.PF [UR4] ;  /* 0x00000000040079b9 */ /* 0x0001e40008040000 */
[----:B0-----:R-:W-:Y:S01]  /*0110*/  NOP ;  /* 0x0000000000007918 */ /* 0x001fe20000000000 */
.L_x_1:
[----:B------:R-:W-:Y:S05]  /*0120*/  BSYNC B0 ;  /* 0x0000000000007941 */ /* 0x000fea0003800000 */
.L_x_0:
[----:B------:R-:W0:Y:S02]  /*0130*/  SHFL.IDX PT, R3, R0, RZ, 0x1f ;  /* 0x00001fff00037589 */ /* 0x000e2400000e0000 */
[----:B0-----:R-:W-:-:S13]  /*0140*/  ISETP.NE.AND P0, PT, R3, RZ, PT ;  /* 0x000000ff0300720c */ /* 0x001fda0003f05270 */
[----:B------:R-:W-:Y:S05]  /*0150*/  @P0 BRA `(.L_x_2) ;  /* 0x0000000400d40947 */ /* 0x000fea0003800000 */
[----:B------:R-:W-:Y:S01]  /*0160*/  ELECT P0, URZ, PT ;  /* 0x00000000003f782f */ /* 0x000fe20003800000 */
[----:B------:R-:W-:-:S12]  /*0170*/  BSSY B0, `(.L_x_2) ;  /* 0x0000073000007945 */ /* 0x000fd80003800000 */
[----:B------:R-:W-:Y:S05]  /*0180*/  @!P0 BRA `(.L_x_3) ;  /* 0x0000000400c48947 */ /* 0x000fea0003800000 */
[----:B------:R-:W0:Y:S01]  /*0190*/  S2UR UR8, SR_CgaCtaId ;  /* 0x00000000000879c3 */ /* 0x000e220000008800 */
[----:B------:R-:W-:Y:S01]  /*01a0*/  UMOV UR4, 0x400 ;  /* 0x0000040000047882 */ /* 0x000fe20000000000 */
[----:B------:R-:W-:Y:S01]  /*01b0*/  UMOV UR5, 0x1 ;  /* 0x0000000100057882 */ /* 0x000fe20000000000 */
[----:B------:R-:W-:Y:S02]  /*01c0*/  UMOV UR6, 0x4 ;  /* 0x0000000400067882 */ /* 0x000fe40000000000 */
[----:B------:R-:W-:-:S04]  /*01d0*/  UIADD3 UR6, -UR6, 0x100000, URZ ;  /* 0x0010000006067890 */ /* 0x000fc8000fffe13f */
[----:B------:R-:W-:Y:S02]  /*01e0*/  USHF.L.U32 UR7, UR6, 0xb, URZ ;  /* 0x0000000b06077899 */ /* 0x000fe4000800063f */
[----:B------:R-:W-:Y:S02]  /*01f0*/  USHF.L.U32 UR6, UR6, 0x1, URZ ;  /* 0x0000000106067899 */ /* 0x000fe4000800063f */
[----:B0-----:R-:W-:Y:S02]  /*0200*/  ULEA UR8, UR8, UR4, 0x18 ;  /* 0x0000000408087291 */ /* 0x001fe4000f8ec03f */
[----:B------:R-:W-:-:S04]  /*0210*/  UIADD3 UR4, -UR5, 0x100000, URZ ;  /* 0x0010000005047890 */ /* 0x000fc8000fffe13f */
[----:B------:R-:W-:Y:S02]  /*0220*/  USHF.L.U32 UR5, UR4, 0xb, URZ ;  /* 0x0000000b04057899 */ /* 0x000fe4000800063f */
[----:B------:R-:W-:Y:S01]  /*0230*/  USHF.L.U32 UR4, UR4, 0x1, URZ ;  /* 0x0000000104047899 */ /* 0x000fe2000800063f */
[----:B------:R-:W0:Y:S11]  /*0240*/  FENCE.VIEW.ASYNC.S ;  /* 0x00000000000073c6 */ /* 0x000e360000000000 */
[----:B0-----:R0:W1:Y:S01]  /*0250*/  SYNCS.EXCH.64 URZ, [UR8], UR4 ;  /* 0x00000004083f75b2 */ /* 0x0010620008000100 */
[----:B------:R0:W2:Y:S01]  /*0260*/  SYNCS.EXCH.64 URZ, [UR8+0x190], UR6 ;  /* 0x00019006083f75b2 */ /* 0x0000a20008000100 */
[----:B------:R0:W3:Y:S01]  /*0270*/  SYNCS.EXCH.64 URZ, [UR8+0x8], UR4 ;  /* 0x00000804083f75b2 */ /* 0x0000e20008000100 */
[----:B------:R0:W4:Y:S01]  /*0280*/  SYNCS.EXCH.64 URZ, [UR8+0x198], UR6 ;  /* 0x00019806083f75b2 */ /* 0x0001220008000100 */
[----:B------:R0:W0:Y:S01]  /*0290*/  SYNCS.EXCH.64 URZ, [UR8+0x10], UR4 ;  /* 0x00001004083f75b2 */ /* 0x0000220008000100 */
        /* <DEDUP_REMOVED lines=95> */
[----:B-1234-:R-:W-:Y:S01]  /*0890*/  NOP ;  /* 0x0000000000007918 */ /* 0x01efe20000000000 */
.L_x_3:
[----:B0-----:R-:W-:Y:S05]  /*08a0*/  BSYNC B0 ;  /* 0x0000000000007941 */ /* 0x001fea0003800000 */
.L_x_2:
[----:B------:R-:W-:Y:S01]  /*08b0*/  SHF.R.S32.HI R7, RZ, 0x1f, R40 ;  /* 0x0000001fff077819 */ /* 0x000fe20000011428 */
[----:B------:R-:W0:Y:S01]  /*08c0*/  SHFL.IDX PT, R0, R0, RZ, 0x1f ;  /* 0x00001fff00007589 */ /* 0x000e2200000e0000 */
[----:B------:R-:W1:Y:S01]  /*08d0*/  S2UR UR8, SR_CTAID.X ;  /* 0x00000000000879c3 */ /* 0x000e620000002500 */
[----:B------:R-:W-:Y:S02]  /*08e0*/  ELECT P0, URZ, PT ;  /* 0x00000000003f782f */ /* 0x000fe40003800000 */
[----:B------:R-:W-:Y:S01]  /*08f0*/  LEA.HI R7, R7, R40, RZ, 0x7 ;  /* 0x0000002807077211 */ /* 0x000fe200078f38ff */
[----:B------:R-:W2:Y:S01]  /*0900*/  S2R R4, SR_CTAID.Y ;  /* 0x0000000000047919 */ /* 0x000ea20000002600 */
[----:B------:R-:W-:Y:S01]  /*0910*/  SHF.R.S32.HI R10, RZ, 0x1f, R3 ;  /* 0x0000001fff0a7819 */ /* 0x000fe20000011403 */
[----:B------:R-:W-:Y:S01]  /*0920*/  ULDC UR4, c[0x0][0x150] ;  /* 0x0000540000047ab9 */ /* 0x000fe20000000800 */
[----:B------:R-:W-:Y:S01]  /*0930*/  LOP3.LUT R7, R7, 0xffffff80, RZ, 0xc0, !PT ;  /* 0xffffff8007077812 */ /* 0x000fe200078ec0ff */
[----:B------:R-:W-:Y:S01]  /*0940*/  NOP ;  /* 0x0000000000007918 */ /* 0x000fe20000000000 */
[----:B------:R-:W-:Y:S01]  /*0950*/  LEA.HI R10, R10, R3, RZ, 0x2 ;  /* 0x000000030a0a7211 */ /* 0x000fe200078f10ff */
[----:B------:R-:W3:Y:S01]  /*0960*/  LDC R12, c[0x0][0x144] ;  /* 0x00005100ff0c7b82 */ /* 0x000ee20000000800 */
[----:B------:R-:W-:Y:S01]  /*0970*/  NOP ;  /* 0x0000000000007918 */ /* 0x000fe20000000000 */
[----:B------:R-:W-:Y:S01]  /*0980*/  IMAD.IADD R8, R40, 0x1, -R7 ;  /* 0x0000000128087824 */ /* 0x000fe200078e0a07 */
[----:B------:R-:W-:Y:S01]  /*0990*/  LOP3.LUT R10, R10, 0x3ffffffc, RZ, 0xc0, !PT ;  /* 0x3ffffffc0a0a7812 */ /* 0x000fe200078ec0ff */
[----:B------:R-:W-:Y:S01]  /*09a0*/  IMAD.MOV.U32 R22, RZ, RZ, 0x1 ;  /* 0x00000001ff167424 */ /* 0x000fe200078e00ff */
[----:B------:R-:W-:-:S02]  /*09b0*/  ISETP.NE.AND P3, PT, R5, RZ, PT ;  /* 0x000000ff0500720c */ /* 0x000fc40003f65270 */
[----:B------:R-:W-:Y:S01]  /*09c0*/  SHF.R.S32.HI R7, RZ, 0x1f, R8 ;  /* 0x0000001fff077819 */ /* 0x000fe20000011408 */
[----:B------:R-:W-:Y:S01]  /*09d0*/  IMAD.IADD R10, R3, 0x1, -R10 ;  /* 0x00000001030a7824 */ /* 0x000fe200078e0a0a */
[----:B------:R-:W4:Y:S02]  /*09e0*/  LDC R14, c[0x0][0x140] ;  /* 0x00005000ff0e7b82 */ /* 0x000f240000000800 */
[----:B------:R-:W-:Y:S02]  /*09f0*/  LEA.HI R7, R7, R8, RZ, 0x3 ;  /* 0x0000000807077211 */ /* 0x000fe400078f18ff */
[----:B0-----:R-:W-:Y:S02]  /*0a00*/  ISETP.NE.OR P0, PT, R0, RZ, !P0 ;  /* 0x000000ff0000720c */ /* 0x001fe40004705670 */
[--C-:B------:R-:W-:Y:S02]  /*0a10*/  SHF.R.S32.HI R0, RZ, 0x3, R7.reuse ;  /* 0x00000003ff007819 */ /* 0x100fe40000011407 */
[----:B------:R-:W-:-:S02]  /*0a20*/  SHF.R.S32.HI R7, RZ, 0x1f, R7 ;  /* 0x0000001fff077819 */ /* 0x000fc40000011407 */
[----:B-1----:R-:W-:Y:S02]  /*0a30*/  I2FP.F32.U32 R9, UR8 ;  /* 0x0000000800097c45 */ /* 0x002fe40008201000 */
[----:B------:R-:W-:-:S03]  /*0a40*/  LEA.HI R7, R7, R0, RZ, 0x2 ;  /* 0x0000000007077211 */ /* 0x000fc600078f10ff */
[----:B------:R-:W-:Y:S01]  /*0a50*/  FMUL R9, R9, UR4 ;  /* 0x0000000409097c20 */ /* 0x000fe20008400000 */
[----:B------:R-:W-:Y:S01]  /*0a60*/  LOP3.LUT R7, R7, 0xfffffffc, RZ, 0xc0, !PT ;  /* 0xfffffffc07077812 */ /* 0x000fe200078ec0ff */
[----:B------:R-:W-:Y:S01]  /*0a70*/  VOTEU.ALL UP0, P0 ;  /* 0x00000000003f7886 */ /* 0x000fe20000000000 */
[----:B--2---:R-:W-:Y:S01]  /*0a80*/  I2FP.F32.U32 R3, R4 ;  /* 0x0000000400037245 */ /* 0x004fe20000201000 */
[----:B------:R-:W-:Y:S01]  /*0a90*/  ULDC UR4, c[0x0][0x154] ;  /* 0x0000550000047ab9 */ /* 0x000fe20000000800 */
[----:B------:R-:W-:Y:S01]  /*0aa0*/  VOTEU.ALL UP1, P0 ;  /* 0x00000000003f7886 */ /* 0x000fe20000020000 */
[----:B------:R-:W0:Y:S01]  /*0ab0*/  F2I.U32.TRUNC.NTZ R9, R9 ;  /* 0x0000000900097305 */ /* 0x000e22000020f000 */
[----:B------:R-:W-:Y:S01]  /*0ac0*/  IMAD.IADD R7, R0, 0x1, -R7 ;  /* 0x0000000100077824 */ /* 0x000fe200078e0a07 */
[----:B------:R-:W1:Y:S01]  /*0ad0*/  @!UP0 S2UR UR7, SR_CgaCtaId ;  /* 0x00000000000789c3 */ /* 0x000e620000008800 */
[----:B------:R-:W-:Y:S01]  /*0ae0*/  FMUL R13, R3, UR4 ;  /* 0x00000004030d7c20 */ /* 0x000fe20008400000 */
[----:B------:R-:W-:Y:S01]  /*0af0*/  UMOV UR4, 0x20 ;  /* 0x0000002000047882 */ /* 0x000fe20000000000 */
[----:B------:R-:W-:Y:S01]  /*0b00*/  IMAD R10, R10, 0x4, R7 ;  /* 0x000000040a0a7824 */ /* 0x000fe200078e0207 */
[----:B------:R-:W-:Y:S01]  /*0b10*/  @!UP0 UMOV UR6, 0x400 ;  /* 0x0000040000068882 */ /* 0x000fe20000000000 */
[----:B------:R-:W-:-:S04]  /*0b20*/  @!UP0 UIADD3 UR4, -UR4, 0x100000, URZ ;  /* 0x0010000004048890 */ /* 0x000fc8000fffe13f */
[----:B------:R-:W-:Y:S02]  /*0b30*/  @!UP0 USHF.L.U32 UR5, UR4, 0xb, URZ ;  /* 0x0000000b04058899 */ /* 0x000fe4000800063f */
[----:B------:R-:W-:Y:S01]  /*0b40*/  @!UP0 USHF.L.U32 UR4, UR4, 0x1, URZ ;  /* 0x0000000104048899 */ /* 0x000fe2000800063f */
[----:B----4-:R-:W-:Y:S01]  /*0b50*/  ISETP.EQ.U32.AND P2, PT, R14, 0x1, PT ;  /* 0x000000010e00780c */ /* 0x010fe20003f42070 */
[----:B------:R-:W2:Y:S01]  /*0b60*/  F2I.U32.TRUNC.NTZ R13, R13 ;  /* 0x0000000d000d7305 */ /* 0x000ea2000020f000 */
[C---:B------:R-:W-:Y:S01]  /*0b70*/  LEA.HI R0, R10.reuse, R10, RZ, 0x1 ;  /* 0x0000000a0a007211 */ /* 0x040fe200078f08ff */
[----:B------:R-:W4:Y:S01]  /*0b80*/  LDC R7, c[0x0][0x148] ;  /* 0x00005200ff077b82 */ /* 0x000f220000000800 */
[----:B------:R-:W-:Y:S02]  /*0b90*/  IMAD.SHL.U32 R23, R10, 0x4, RZ ;  /* 0x000000040a177824 */ /* 0x000fe400078e00ff */
[----:B------:R-:W-:Y:S01]  /*0ba0*/  LOP3.LUT R11, R0, 0xfffffffe, RZ, 0xc0, !PT ;  /* 0xfffffffe000b7812 */ /* 0x000fe200078ec0ff */
[----:B0-----:R-:W-:Y:S01]  /*0bb0*/  IMAD.MOV R15, RZ, RZ, -R9 ;  /* 0x000000ffff0f7224 */ /* 0x001fe200078e0a09 */
[----:B------:R-:W-:-:S02]  /*0bc0*/  SHF.R.S32.HI R9, RZ, 0x1f, R2 ;  /* 0x0000001fff097819 */ /* 0x000fc40000011402 */
[----:B------:R-:W-:Y:S01]  /*0bd0*/  LOP3.LUT R23, R10, 0xc, R23, 0x78, !PT ;  /* 0x0000000c0a177812 */ /* 0x000fe200078e7817 */
[----:B---3--:R-:W-:Y:S01]  /*0be0*/  IMAD R3, R12, R15, UR8 ;  /* 0x000000080c037e24 */ /* 0x008fe2000f8e020f */
[----:B------:R-:W-:Y:S01]  /*0bf0*/  LEA.HI R9, R9, R2, RZ, 0x2 ;  /* 0x0000000209097211 */ /* 0x000fe200078f10ff */
[----:B------:R-:W-:Y:S02]  /*0c00*/  IMAD.IADD R0, R10, 0x1, -R11 ;  /* 0x000000010a007824 */ /* 0x000fe400078e0a0b */
[----:B------:R-:W-:Y:S01]  /*0c10*/  VIADD R10, R5, 0xffffffff ;  /* 0xffffffff050a7836 */ /* 0x000fe20000000000 */
[----:B------:R-:W-:Y:S01]  /*0c20*/  LOP3.LUT R9, R9, 0xfffffffc, RZ, 0xc0, !PT ;  /* 0xfffffffc09097812 */ /* 0x000fe200078ec0ff */
[----:B--2---:R-:W-:Y:S01]  /*0c30*/  IMAD.MOV R24, RZ, RZ, -R13 ;  /* 0x000000ffff187224 */ /* 0x004fe200078e0a0d */
[----:B------:R-:W-:Y:S01]  /*0c40*/  ISETP.NE.AND P4, PT, R0, R3, PT ;  /* 0x000000030000720c */ /* 0x000fe20003f85270 */
[----:B-1----:R-:W-:Y:S01]  /*0c50*/  @!UP0 ULEA UR6, UR7, UR6, 0x18 ;  /* 0x0000000607068291 */ /* 0x002fe2000f8ec03f */
[----:B------:R-:W-:Y:S01]  /*0c60*/  ISETP.GE.U32.AND P6, PT, R10, 0x2, PT ;  /* 0x000000020a00780c */ /* 0x000fe20003fc6070 */
[----:B------:R-:W-:Y:S01]  /*0c70*/  IMAD.IADD R2, R2, 0x1, -R9 ;  /* 0x0000000102027824 */ /* 0x000fe200078e0a09 */
[----:B------:R-:W-:Y:S01]  /*0c80*/  VOTEU.ALL UP0, P0 ;  /* 0x00000000003f7886 */ /* 0x000fe20000000000 */
[----:B------:R-:W-:-:S03]  /*0c90*/  LOP3.LUT P0, RZ, R8, 0x7, RZ, 0xc0, !PT ;  /* 0x0000000708ff7812 */ /* 0x000fc6000780c0ff */
[C---:B------:R-:W-:Y:S01]  /*0ca0*/  ISETP.NE.AND P1, PT, R2.reuse, 0x3, PT ;  /* 0x000000030200780c */ /* 0x040fe20003f25270 */
[----:B----4-:R-:W-:Y:S01]  /*0cb0*/  IMAD R9, R7, R24, R4 ;  /* 0x0000001807097224 */ /* 0x010fe200078e0204 */
[C---:B------:R-:W-:Y:S02]  /*0cc0*/  ISETP.LT.U32.AND P0, PT, R23.reuse, 0x2, !P0 ;  /* 0x000000021700780c */ /* 0x040fe40004701070 */
[----:B------:R-:W-:Y:S01]  /*0cd0*/  ISETP.EQ.OR P1, PT, R2, RZ, !P1 ;  /* 0x000000ff0200720c */ /* 0x000fe20004f22670 */
[----:B------:R-:W0:Y:S02]  /*0ce0*/  FENCE.VIEW.ASYNC.S ;  /* 0x00000000000073c6 */ /* 0x000e240000000000 */
[----:B0-----:R0:W1:Y:S01]  /*0cf0*/  @!UP0 SYNCS.EXCH.64 URZ, [UR6+0x330], UR4 ;  /* 0x00033004063f85b2 */ /* 0x0010620008000100 */
[----:B------:R-:W-:Y:S02]  /*0d00*/  @P4 LEA.HI R0, R23, R23, RZ, 0x1 ;  /* 0x0000001717004211 */ /* 0x000fe400078f08ff */
[----:B------:R-:W-:-:S02]  /*0d10*/  ISETP.EQ.AND P1, PT, R5, RZ, P1 ;  /* 0x000000ff0500720c */ /* 0x000fc40000f22270 */
[----:B------:R-:W-:Y:S02]  /*0d20*/  @P4 SHF.R.S32.HI R0, RZ, 0x1, R0 ;  /* 0x00000001ff004819 */ /* 0x000fe40000011400 */
[----:B------:R-:W-:Y:S02]  /*0d30*/  SEL R16, RZ, 0x1, !P1 ;  /* 0x00000001ff107807 */ /* 0x000fe40004800000 */
[----:B------:R-:W-:Y:S02]  /*0d40*/  @P4 ISETP.NE.AND P5, PT, R0, R9, PT ;  /* 0x000000090000420c */ /* 0x000fe40003fa5270 */
[----:B------:R-:W-:Y:S02]  /*0d50*/  SEL R9, RZ, 0x1, !P0 ;  /* 0x00000001ff097807 */ /* 0x000fe40004000000 */
[----:B------:R-:W-:Y:S02]  /*0d60*/  @P4 SEL R22, RZ, 0x1, P5 ;  /* 0x00000001ff164807 */ /* 0x000fe40002800000 */
[----:B------:R-:W-:Y:S01]  /*0d70*/  LOP3.LUT R0, R40, 0x7f, RZ, 0xc0, !PT ;  /* 0x0000007f28007812 */ /* 0x000fe200078ec0ff */
[----:B------:R0:W2:Y:S01]  /*0d80*/  @!UP1 SYNCS.EXCH.64 URZ, [UR6+0x338], UR4 ;  /* 0x00033804063f95b2 */ /* 0x0000a20008000100 */
[----:B------:R-:W-:Y:S01]  /*0d90*/  LOP3.LUT R22, R22, R9, RZ, 0xc0, !PT ;  /* 0x0000000916167212 */ /* 0x000fe200078ec0ff */
[----:B------:R-:W-:Y:S01]  /*0da0*/  NOP ;  /* 0x0000000000007918 */ /* 0x000fe20000000000 */
[----:B------:R-:W-:Y:S01]  /*0db0*/  SEL R16, R16, 0x2, P6 ;  /* 0x0000000210107807 */ /* 0x000fe20003000000 */
[----:B------:R-:W-:Y:S06]  /*0dc0*/  @!P2 BRA `(.L_x_4) ;  /* 0x000000000008a947 */ /* 0x000fec0003800000 */
[----:B-12---:R-:W-:Y:S01]  /*0dd0*/  UCGABAR_ARV ;  /* 0x00000000000079c7 */ /* 0x006fe20008000000 */
[----:B------:R-:W-:Y:S05]  /*0de0*/  BRA `(.L_x_5) ;  /* 0x0000000000047947 */ /* 0x000fea0003800000 */
.L_x_4:
[----:B-12---:R-:W-:Y:S01]  /*0df0*/  NOP ;  /* 0x0000000000007918 */ /* 0x006fe20000000000 */
.L_x_5:
[----:B------:R-:W1:Y:S01]  /*0e00*/  LDC R17, c[0x0][0x65c] ;  /* 0x00019700ff117b82 */ /* 0x000e620000000800 */
[----:B------:R-:W-:Y:S02]  /*0e10*/  IMAD.U32 R8, RZ, RZ, UR8 ;  /* 0x00000008ff087e24 */ /* 0x000fe4000f8e00ff */
[----:B------:R-:W-:Y:S01]  /*0e20*/  IMAD.MOV.U32 R9, RZ, RZ, RZ ;  /* 0x000000ffff097224 */ /* 0x000fe200078e00ff */
[----:B-1----:R-:W-:-:S04]  /*0e30*/  ISETP.NE.AND P1, PT, R17, 0x1, PT ;  /* 0x000000011100780c */ /* 0x002fc80003f25270 */
[----:B------:R-:W-:-:S09]  /*0e40*/  P2R R5, PR, RZ, 0x2 ;  /* 0x00000002ff057803 */ /* 0x000fd20000000000 */
[----:B------:R-:W1:Y:S01]  /*0e50*/  @P1 LDC R19, c[0x0][0x10] ;  /* 0x00000400ff131b82 */ /* 0x000e620000000800 */
[----:B------:R-:W-:Y:S02]  /*0e60*/  @P1 IMAD.MOV.U32 R5, RZ, RZ, RZ ;  /* 0x000000ffff051224 */ /* 0x000fe400078e00ff */
[----:B------:R-:W-:-:S05]  /*0e70*/  @P1 IMAD.MOV.U32 R13, RZ, RZ, RZ ;  /* 0x000000ffff0d1224 */ /* 0x000fca00078e00ff */
[----:B------:R-:W2:Y:S01]  /*0e80*/  @!P1 LDC R11, c[0x0][0xc] ;  /* 0x00000300ff0b9b82 */ /* 0x000ea20000000800 */
[----:B0-----:R-:W-:Y:S01]  /*0e90*/  ULDC UR4, c[0x0][0xc] ;  /* 0x0000030000047ab9 */ /* 0x001fe20000000800 */
[----:B------:R-:W-:Y:S01]  /*0ea0*/  ULDC UR5, c[0x0][0x10] ;  /* 0x0000040000057ab9 */ /* 0x000fe20000000800 */
[----:B------:R-:W-:Y:S01]  /*0eb0*/  ULDC UR6, c[0x0][0x14] ;  /* 0x0000050000067ab9 */ /* 0x000fe20000000800 */
[----:B------:R-:W-:-:S04]  /*0ec0*/  UIMAD.WIDE.U32 UR4, UR4, UR5, URZ ;  /* 0x00000005040472a5 */ /* 0x000fc8000f8e003f */
[----:B------:R-:W-:Y:S02]  /*0ed0*/  UIMAD.WIDE.U32 UR36, UR4, UR6, URZ ;  /* 0x00000006042472a5 */ /* 0x000fe4000f8e003f */
[----:B------:R-:W-:-:S04]  /*0ee0*/  UIMAD UR42, UR5, UR6, URZ ;  /* 0x00000006052a72a4 */ /* 0x000fc8000f8e023f */
[----:B------:R-:W-:Y:S01]  /*0ef0*/  UIADD3 UR42, UR37, UR42, URZ ;  /* 0x0000002a252a7290 */ /* 0x000fe2000fffe03f */
[----:B-1----:R-:W-:-:S04]  /*0f00*/  @P1 IMAD.WIDE.U32 R18, R19, UR8, R4 ;  /* 0x0000000813121c25 */ /* 0x002fc8000f8e0004 */
[----:B------:R-:W-:Y:S02]  /*0f10*/  @P1 IMAD.IADD R19, R19, 0x1, R13 ;  /* 0x0000000113131824 */ /* 0x000fe400078e020d */
[----:B--2---:R-:W-:-:S04]  /*0f20*/  @!P1 IMAD.WIDE.U32 R8, R4, R11, R8 ;  /* 0x0000000b04089225 */ /* 0x004fc800078e0008 */
[----:B------:R-:W-:Y:S02]  /*0f30*/  @!P1 IMAD.MOV.U32 R18, RZ, RZ, R8 ;  /* 0x000000ffff129224 */ /* 0x000fe400078e0008 */
[----:B------:R-:W-:Y:S01]  /*0f40*/  @!P1 IMAD.MOV.U32 R19, RZ, RZ, R9 ;  /* 0x000000ffff139224 */ /* 0x000fe200078e0009 */
[----:B------:R-:W-:Y:S06]  /*0f50*/  @!P2 BRA `(.L_x_6) ;  /* 0x00000000000ca947 */ /* 0x000fec0003800000 */
[----:B------:R-:W-:Y:S01]  /*0f60*/  UCGABAR_WAIT ;  /* 0x0000000000007dc7 */ /* 0x000fe20008000000 */
[----:B------:R-:W-:Y:S01]  /*0f70*/  CCTL.IVALL ;  /* 0x00000000ff00798f */ /* 0x000fe20002000000 */
[----:B------:R-:W-:Y:S05]  /*0f80*/  BRA `(.L_x_7) ;  /* 0x0000000000047947 */ /* 0x000fea0003800000 */
.L_x_6:
[----:B------:R-:W-:Y:S06]  /*0f90*/  BAR.SYNC.DEFER_BLOCKING 0x0 ;  /* 0x0000000000007b1d */ /* 0x000fec0000010000 */
.L_x_7:
[----:B------:R-:W-:Y:S05]  /*0fa0*/  @!P3 BRA `(.L_x_8) ;  /* 0x000000240060b947 */ /* 0x000fea0003800000 */
[----:B------:R-:W-:-:S13]  /*0fb0*/  ISETP.GT.U32.AND P0, PT, R10, 0x1, PT ;  /* 0x000000010a00780c */ /* 0x000fda0003f04070 */
[----:B------:R-:W-:Y:S05]  /*0fc0*/  @P0 EXIT ;  /* 0x000000000000094d */ /* 0x000fea0003800000 */
[----:B------:R-:W-:Y:S01]  /*0fd0*/  ULDC.64 UR4, c[0x0][0x650] ;  /* 0x0001940000047ab9 */ /* 0x000fe20000000a00 */
[----:B------:R-:W-:Y:S01]  /*0fe0*/  PRMT R8, RZ, 0x7610, R8 ;  /* 0x00007610ff087816 */ /* 0x000fe20000000008 */
[----:B------:R-:W-:Y:S01]  /*0ff0*/  IMAD.MOV.U32 R47, RZ, RZ, -0x1 ;  /* 0xffffffffff2f7424 */ /* 0x000fe200078e00ff */
[----:B------:R-:W-:Y:S01]  /*1000*/  ISETP.GE.U32.AND P0, PT, R18, UR4, PT ;  /* 0x0000000412007c0c */ /* 0x000fe2000bf06070 */
[----:B------:R-:W-:Y:S02]  /*1010*/  IMAD.MOV.U32 R46, RZ, RZ, -0x1 ;  /* 0xffffffffff2e7424 */ /* 0x000fe400078e00ff */
[----:B------:R-:W-:Y:S01]  /*1020*/  IMAD.MOV.U32 R45, RZ, RZ, -0x1 ;  /* 0xffffffffff2d7424 */ /* 0x000fe200078e00ff */
[----:B------:R-:W-:-:S13]  /*1030*/  ISETP.GE.U32.AND.EX P0, PT, R19, UR5, PT, P0 ;  /* 0x0000000513007c0c */ /* 0x000fda000bf06100 */
[----:B------:R-:W-:Y:S05]  /*1040*/  @P0 BRA `(.L_x_9) ;  /* 0x0000000400240947 */ /* 0x000fea0003800000 */
[----:B------:R-:W0:Y:S01]  /*1050*/  LDC.64 R20, c[0x0][0x628] ;  /* 0x00018a00ff147b82 */ /* 0x000e220000000a00 */
[----:B------:R-:W-:Y:S02]  /*1060*/  IMAD.MOV.U32 R8, RZ, RZ, R18 ;  /* 0x000000ffff087224 */ /* 0x000fe400078e0012 */
[----:B------:R-:W-:-:S05]  /*1070*/  IMAD.MOV.U32 R9, RZ, RZ, R19 ;  /* 0x000000ffff097224 */ /* 0x000fca00078e0013 */
[----:B------:R-:W1:Y:S08]  /*1080*/  LDC R2, c[0x0][0x630] ;  /* 0x00018c00ff027b82 */ /* 0x000e700000000800 */
[----:B------:R-:W2:Y:S01]  /*1090*/  LDC.64 R26, c[0x0][0x620] ;  /* 0x00018800ff1a7b82 */ /* 0x000ea20000000a00 */
[----:B0-----:R-:W-:-:S04]  /*10a0*/  ISETP.NE.U32.AND P0, PT, R20, RZ, PT ;  /* 0x000000ff1400720c */ /* 0x001fc80003f05070 */
[----:B------:R-:W-:-:S13]  /*10b0*/  ISETP.NE.AND.EX P0, PT, R21, RZ, PT, P0 ;  /* 0x000000ff1500720c */ /* 0x000fda0003f05300 */
[----:B-12---:R-:W-:Y:S05]  /*10c0*/  @!P0 BRA `(.L_x_10) ;  /* 0x0000000000288947 */ /* 0x006fea0003800000 */
[----:B------:R-:W0:Y:S02]  /*10d0*/  LDC R13, c[0x0][0x634] ;  /* 0x00018d00ff0d7b82 */ /* 0x000e240000000800 */
[----:B0-----:R-:W-:-:S05]  /*10e0*/  IADD3 R13, P0, R18, R13, RZ ;  /* 0x0000000d120d7210 */ /* 0x001fca0007f1e0ff */
[----:B------:R-:W-:-:S04]  /*10f0*/  IMAD.X R15, RZ, RZ, R19, P0 ;  /* 0x000000ffff0f7224 */ /* 0x000fc800000e0613 */
[----:B------:R-:W-:-:S04]  /*1100*/  IMAD.WIDE.U32 R8, R15, R20, RZ ;  /* 0x000000140f087225 */ /* 0x000fc800078e00ff */
[----:B------:R-:W-:-:S04]  /*1110*/  IMAD.WIDE.U32 R10, P0, R13, R21, R8 ;  /* 0x000000150d0a7225 */ /* 0x000fc80007800008 */
[----:B------:R-:W-:-:S04]  /*1120*/  IMAD.WIDE.U32 R8, R13, R20, RZ ;  /* 0x000000140d087225 */ /* 0x000fc800078e00ff */
[----:B------:R-:W-:Y:S01]  /*1130*/  IMAD.X R13, RZ, RZ, RZ, P0 ;  /* 0x000000ffff0d7224 */ /* 0x000fe200000e06ff */
[----:B------:R-:W-:Y:S01]  /*1140*/  IADD3 RZ, P0, R9, R10, RZ ;  /* 0x0000000a09ff7210 */ /* 0x000fe20007f1e0ff */
[----:B------:R-:W-:-:S04]  /*1150*/  IMAD.MOV.U32 R12, RZ, RZ, R11 ;  /* 0x000000ffff0c7224 */ /* 0x000fc800078e000b */
[----:B------:R-:W-:-:S08]  /*1160*/  IMAD.WIDE.U32.X R8, R15, R21, R12, P0 ;  /* 0x000000150f087225 */ /* 0x000fd000000e040c */
.L_x_10:
[----:B------:R-:W0:Y:S01]  /*1170*/  LDC.64 R28, c[0x0][0x640] ;  /* 0x00019000ff1c7b82 */ /* 0x000e220000000a00 */
[--C-:B------:R-:W-:Y:S01]  /*1180*/  SHF.R.U64 R45, R8, R2, R9.reuse ;  /* 0x00000002082d7219 */ /* 0x100fe20000001209 */
[----:B------:R-:W-:Y:S01]  /*1190*/  IMAD R24, R7, R24, R4 ;  /* 0x0000001807187224 */ /* 0x000fe200078e0204 */
[----:B------:R-:W-:Y:S02]  /*11a0*/  SHF.R.U32.HI R2, RZ, R2, R9 ;  /* 0x00000002ff027219 */ /* 0x000fe40000011609 */
[----:B------:R-:W-:-:S03]  /*11b0*/  IADD3 R5, P0, RZ, -R45, RZ ;  /* 0x8000002dff057210 */ /* 0x000fc60007f1e0ff */
[----:B------:R-:W1:Y:S02]  /*11c0*/  LDC R10, c[0x0][0x618] ;  /* 0x00018600ff0a7b82 */ /* 0x000e640000000800 */
[----:B------:R-:W-:-:S04]  /*11d0*/  IMAD.X R9, RZ, RZ, ~R2, P0 ;  /* 0x000000ffff097224 */ /* 0x000fc800000e0e02 */
[-C--:B------:R-:W-:Y:S02]  /*11e0*/  IMAD R2, R9, R26.reuse, RZ ;  /* 0x0000001a09027224 */ /* 0x080fe400078e02ff */
[----:B------:R-:W2:Y:S01]  /*11f0*/  LDC R14, c[0x0][0x608] ;  /* 0x00018200ff0e7b82 */ /* 0x000ea20000000800 */
[----:B------:R-:W-:-:S04]  /*1200*/  IMAD.WIDE.U32 R8, R5, R26, R18 ;  /* 0x0000001a05087225 */ /* 0x000fc800078e0012 */
[----:B------:R-:W-:Y:S02]  /*1210*/  IMAD R5, R5, R27, R2 ;  /* 0x0000001b05057224 */ /* 0x000fe400078e0202 */
[----:B------:R-:W-:Y:S01]  /*1220*/  IMAD.MOV.U32 R27, RZ, RZ, 0x1 ;  /* 0x00000001ff1b7424 */ /* 0x000fe200078e00ff */
[----:B------:R-:W3:Y:S01]  /*1230*/  LDC R20, c[0x0][0x658] ;  /* 0x00019600ff147b82 */ /* 0x000ee20000000800 */
[----:B------:R-:W-:Y:S01]  /*1240*/  IMAD.IADD R5, R9, 0x1, R5 ;  /* 0x0000000109057824 */ /* 0x000fe200078e0205 */
[----:B0-----:R-:W-:Y:S01]  /*1250*/  ISETP.NE.U32.AND P0, PT, R28, RZ, PT ;  /* 0x000000ff1c00720c */ /* 0x001fe20003f05070 */
[----:B------:R-:W-:-:S03]  /*1260*/  IMAD.MOV.U32 R9, RZ, RZ, -0x1 ;  /* 0xffffffffff097424 */ /* 0x000fc600078e00ff */
[----:B------:R-:W-:Y:S02]  /*1270*/  ISETP.NE.AND.EX P0, PT, R29, RZ, PT, P0 ;  /* 0x000000ff1d00720c */ /* 0x000fe40003f05300 */
[----:B------:R-:W0:Y:S01]  /*1280*/  LDC R15, c[0x0][0x600] ;  /* 0x00018000ff0f7b82 */ /* 0x000e220000000800 */
[-CC-:B-1----:R-:W-:Y:S02]  /*1290*/  SHF.R.U64 R12, R8, R10.reuse, R5.reuse ;  /* 0x0000000a080c7219 */ /* 0x182fe40000001205 */
[----:B------:R-:W-:-:S05]  /*12a0*/  SHF.R.U32.HI R5, RZ, R10, R5 ;  /* 0x0000000aff057219 */ /* 0x000fca0000011605 */
[----:B------:R-:W1:Y:S01]  /*12b0*/  LDC R21, c[0x0][0x648] ;  /* 0x00019200ff157b82 */ /* 0x000e620000000800 */
[-CC-:B--2---:R-:W-:Y:S02]  /*12c0*/  SHF.R.U64 R30, R12, R14.reuse, R5.reuse ;  /* 0x0000000e0c1e7219 */ /* 0x184fe40000001205 */
[----:B------:R-:W-:-:S05]  /*12d0*/  SHF.R.U32.HI R5, RZ, R14, R5 ;  /* 0x0000000eff057219 */ /* 0x000fca0000011605 */
[----:B------:R-:W2:Y:S01]  /*12e0*/  LDC R25, c[0x0][0x638] ;  /* 0x00018e00ff197b82 */ /* 0x000ea20000000800 */
[-CC-:B---3--:R-:W-:Y:S02]  /*12f0*/  SHF.R.U64 R14, R30, R20.reuse, R5.reuse ;  /* 0x000000141e0e7219 */ /* 0x188fe40000001205 */
[-C--:B------:R-:W-:Y:S02]  /*1300*/  SHF.L.U32 R2, R9, R20.reuse, RZ ;  /* 0x0000001409027219 */ /* 0x080fe400000006ff */
[----:B------:R-:W-:Y:S01]  /*1310*/  SHF.R.U32.HI R5, RZ, R20, R5 ;  /* 0x00000014ff057219 */ /* 0x000fe20000011605 */
[----:B------:R-:W-:Y:S01]  /*1320*/  IMAD.MOV.U32 R4, RZ, RZ, R14 ;  /* 0x000000ffff047224 */ /* 0x000fe200078e000e */
[----:B------:R-:W-:Y:S01]  /*1330*/  LOP3.LUT R7, RZ, R2, RZ, 0x33, !PT ;  /* 0x00000002ff077212 */ /* 0x000fe200078e33ff */
[----:B------:R-:W3:Y:S01]  /*1340*/  LDC R26, c[0x0][0x610] ;  /* 0x00018400ff1a7b82 */ /* 0x000ee20000000800 */
[----:B------:R-:W-:Y:S05]  /*1350*/  @!P0 BRA `(.L_x_11) ;  /* 0x0000000000288947 */ /* 0x000fea0003800000 */
[----:B------:R-:W4:Y:S02]  /*1360*/  LDC R11, c[0x0][0x64c] ;  /* 0x00019300ff0b7b82 */ /* 0x000f240000000800 */
[----:B----4-:R-:W-:-:S05]  /*1370*/  IADD3 R11, P0, R14, R11, RZ ;  /* 0x0000000b0e0b7210 */ /* 0x010fca0007f1e0ff */
        /* <DEDUP_REMOVED lines=8> */
.L_x_11:
[----:B-1----:R-:W-:Y:S01]  /*1400*/  SHF.R.U64 R4, R4, R21, R5 ;  /* 0x0000001504047219 */ /* 0x002fe20000001205 */
[----:B0-----:R-:W-:Y:S01]  /*1410*/  VIADD R5, R15, 0xffffffff ;  /* 0xffffffff0f057836 */ /* 0x001fe20000000000 */
[----:B------:R-:W-:Y:S02]  /*1420*/  SHF.L.U32 R2, R27, R20, RZ ;  /* 0x000000141b027219 */ /* 0x000fe400000006ff */
[----:B------:R-:W-:Y:S01]  /*1430*/  LOP3.LUT R7, R30, R7, RZ, 0xc0, !PT ;  /* 0x000000071e077212 */ /* 0x000fe200078ec0ff */
[----:B------:R-:W-:Y:S01]  /*1440*/  IMAD.MOV R8, RZ, RZ, -R4 ;  /* 0x000000ffff087224 */ /* 0x000fe200078e0a04 */
[----:B------:R-:W-:Y:S02]  /*1450*/  SEL R3, R3, R24, !P1 ;  /* 0x0000001803037207 */ /* 0x000fe40004800000 */
[----:B------:R-:W-:Y:S01]  /*1460*/  LOP3.LUT R5, R12, R5, RZ, 0xc0, !PT ;  /* 0x000000050c057212 */ /* 0x000fe200078ec0ff */
[----:B------:R-:W-:Y:S02]  /*1470*/  IMAD R4, R2, R4, R7 ;  /* 0x0000000402047224 */ /* 0x000fe400078e0207 */
[----:B--2---:R-:W-:-:S02]  /*1480*/  IMAD R2, R8, R25, R14 ;  /* 0x0000001908027224 */ /* 0x004fc400078e020e */
[----:B---3--:R-:W-:Y:S02]  /*1490*/  IMAD R3, R4, R26, R3 ;  /* 0x0000001a04037224 */ /* 0x008fe400078e0203 */
[----:B------:R-:W-:Y:S02]  /*14a0*/  IMAD R2, R2, R15, R5 ;  /* 0x0000000f02027224 */ /* 0x000fe400078e0205 */
[----:B------:R-:W-:-:S03]  /*14b0*/  IMAD.MOV.U32 R8, RZ, RZ, 0x1 ;  /* 0x00000001ff087424 */ /* 0x000fc600078e00ff */
[----:B------:R-:W-:Y:S02]  /*14c0*/  SEL R46, R2, R3, !P1 ;  /* 0x00000003022e7207 */ /* 0x000fe40004800000 */
[----:B------:R-:W-:-:S07]  /*14d0*/  SEL R47, R3, R2, !P1 ;  /* 0x00000002032f7207 */ /* 0x000fce0004800000 */
.L_x_9:
[----:B------:R-:W-:-:S08]  /*14e0*/  NOP ;  /* 0x0000000000007918 */ /* 0x000fd00000000000 */
[----:B------:R-:W0:Y:S02]  /*14f0*/  USETMAXREG.TRY_ALLOC.CTAPOOL UP0, 0xe8 ;  /* 0x000000e8000079c8 */ /* 0x000e240008000600 */
[----:B0-----:R-:W-:-:S13]  /*1500*/  PLOP3.LUT P0, PT, PT, PT, UP0, 0x80, 0x0 ;  /* 0x000000000000781c */ /* 0x001fda0003f0f008 */
[----:B------:R-:W-:Y:S05]  /*1510*/  @!P0 BRA `(.L_x_9) ;  /* 0xfffffffc00f08947 */ /* 0x000fea000383ffff */
[----:B------:R-:W-:Y:S01]  /*1520*/  ULDC.64 UR4, c[0x0][0x598] ;  /* 0x0001660000047ab9 */ /* 0x000fe20000000a00 */
[----:B------:R-:W-:Y:S01]  /*1530*/  ULDC.64 UR38, c[0x0][0x208] ;  /* 0x0000820000267ab9 */ /* 0x000fe20000000a00 */
[----:B------:R-:W-:-:S04]  /*1540*/  ISETP.NE.U32.AND P0, PT, RZ, UR4, PT ;  /* 0x00000004ff007c0c */ /* 0x000fc8000bf05070 */
[----:B------:R-:W-:-:S13]  /*1550*/  ISETP.NE.AND.EX P0, PT, RZ, UR5, PT, P0 ;  /* 0x00000005ff007c0c */ /* 0x000fda000bf05300 */
[----:B------:R-:W-:Y:S05]  /*1560*/  @!P0 BRA `(.L_x_12) ;  /* 0x00000000001c8947 */ /* 0x000fea0003800000 */
[----:B------:R-:W0:Y:S02]  /*1570*/  LDC.64 R2, c[0x0][0x598] ;  /* 0x00016600ff027b82 */ /* 0x000e240000000a00 */
[----:B0-----:R-:W2:Y:S02]  /*1580*/  LDG.E.64 R2, desc[UR38][R2.64] ;  /* 0x0000002602027981 */ /* 0x001ea4000c1e1b00 */
[----:B--2---:R-:W-:-:S04]  /*1590*/  ISETP.NE.U32.AND P0, PT, R2, RZ, PT ;  /* 0x000000ff0200720c */ /* 0x004fc80003f05070 */
[----:B------:R-:W-:-:S13]  /*15a0*/  ISETP.NE.AND.EX P0, PT, R3, RZ, PT, P0 ;  /* 0x000000ff0300720c */ /* 0x000fda0003f05300 */
[----:B------:R-:W-:Y:S05]  /*15b0*/  @!P0 BRA `(.L_x_12) ;  /* 0x0000000000088947 */ /* 0x000fea0003800000 */
[----:B------:R0:W5:Y:S01]  /*15c0*/  LD.E R34, desc[UR38][R2.64] ;  /* 0x0000002602227980 */ /* 0x000162000c101900 */
[----:B------:R-:W-:Y:S05]  /*15d0*/  BRA `(.L_x_13) ;  /* 0x0000000000247947 */ /* 0x000fea0003800000 */
.L_x_12:
[----:B------:R-:W-:Y:S02]  /*15e0*/  ULDC.64 UR4, c[0x0][0x588] ;  /* 0x0001620000047ab9 */ /* 0x000fe40000000a00 */
[----:B------:R-:W-:-:S04]  /*15f0*/  ISETP.NE.U32.AND P0, PT, RZ, UR4, PT ;  /* 0x00000004ff007c0c */ /* 0x000fc8000bf05070 */
[----:B------:R-:W-:-:S13]  /*1600*/  ISETP.NE.AND.EX P0, PT, RZ, UR5, PT, P0 ;  /* 0x00000005ff007c0c */ /* 0x000fda000bf05300 */
[----:B------:R-:W-:Y:S05]  /*1610*/  @!P0 BRA `(.L_x_14) ;  /* 0x00000000000c8947 */ /* 0x000fea0003800000 */
[----:B------:R-:W0:Y:S02]  /*1620*/  LDC.64 R34, c[0x0][0x588] ;  /* 0x00016200ff227b82 */ /* 0x000e240000000a00 */
[----:B0-----:R1:W5:Y:S01]  /*1630*/  LDG.E R34, desc[UR38][R34.64] ;  /* 0x0000002622227981 */ /* 0x001362000c1e1900 */
[----:B------:R-:W-:Y:S05]  /*1640*/  BRA `(.L_x_13) ;  /* 0x0000000000087947 */ /* 0x000fea0003800000 */
.L_x_14:
[----:B------:R-:W-:Y:S02]  /*1650*/  ULDC UR4, c[0x0][0x580] ;  /* 0x0001600000047ab9 */ /* 0x000fe40000000800 */
[----:B------:R-:W-:-:S07]  /*1660*/  IMAD.U32 R34, RZ, RZ, UR4 ;  /* 0x00000004ff227e24 */ /* 0x000fce000f8e00ff */
.L_x_13:
[----:B------:R-:W-:Y:S02]  /*1670*/  ULDC.64 UR4, c[0x0][0x5a0] ;  /* 0x0001680000047ab9 */ /* 0x000fe40000000a00 */
[----:B------:R-:W-:-:S04]  /*1680*/  ISETP.NE.U32.AND P0, PT, RZ, UR4, PT ;  /* 0x00000004ff007c0c */ /* 0x000fc8000bf05070 */
[----:B------:R-:W-:-:S13]  /*1690*/  ISETP.NE.AND.EX P0, PT, RZ, UR5, PT, P0 ;  /* 0x00000005ff007c0c */ /* 0x000fda000bf05300 */
[----:B------:R-:W-:Y:S05]  /*16a0*/  @!P0 BRA `(.L_x_15) ;  /* 0x00000000001c8947 */ /* 0x000fea0003800000 */
[----:B0-----:R-:W0:Y:S02]  /*16b0*/  LDC.64 R2, c[0x0][0x5a0] ;  /* 0x00016800ff027b82 */ /* 0x001e240000000a00 */
[----:B0-----:R-:W2:Y:S02]  /*16c0*/  LDG.E.64 R2, desc[UR38][R2.64] ;  /* 0x0000002602027981 */ /* 0x001ea4000c1e1b00 */
[----:B--2---:R-:W-:-:S04]  /*16d0*/  ISETP.NE.U32.AND P0, PT, R2, RZ, PT ;  /* 0x000000ff0200720c */ /* 0x004fc80003f05070 */
[----:B------:R-:W-:-:S13]  /*16e0*/  ISETP.NE.AND.EX P0, PT, R3, RZ, PT, P0 ;  /* 0x000000ff0300720c */ /* 0x000fda0003f05300 */
[----:B------:R-:W-:Y:S05]  /*16f0*/  @!P0 BRA `(.L_x_15) ;  /* 0x0000000000088947 */ /* 0x000fea0003800000 */
[----:B-1----:R0:W5:Y:S01]  /*1700*/  LD.E R35, desc[UR38][R2.64] ;  /* 0x0000002602237980 */ /* 0x002162000c101900 */
[----:B------:R-:W-:Y:S05]  /*1710*/  BRA `(.L_x_16) ;  /* 0x0000000000247947 */ /* 0x000fea0003800000 */
.L_x_15:
[----:B------:R-:W-:Y:S02]  /*1720*/  ULDC.64 UR4, c[0x0][0x590] ;  /* 0x0001640000047ab9 */ /* 0x000fe40000000a00 */
[----:B------:R-:W-:-:S04]  /*1730*/  ISETP.NE.U32.AND P0, PT, RZ, UR4, PT ;  /* 0x00000004ff007c0c */ /* 0x000fc8000bf05070 */
[----:B------:R-:W-:-:S13]  /*1740*/  ISETP.NE.AND.EX P0, PT, RZ, UR5, PT, P0 ;  /* 0x00000005ff007c0c */ /* 0x000fda000bf05300 */
[----:B------:R-:W-:Y:S05]  /*1750*/  @!P0 BRA `(.L_x_17) ;  /* 0x00000000000c8947 */ /* 0x000fea0003800000 */
[----:B0-----:R-:W1:Y:S02]  /*1760*/  LDC.64 R2, c[0x0][0x590] ;  /* 0x00016400ff027b82 */ /* 0x001e640000000a00 */
[----:B-1----:R1:W5:Y:S01]  /*1770*/  LDG.E R35, desc[UR38][R2.64] ;  /* 0x0000002602237981 */ /* 0x002362000c1e1900 */
[----:B------:R-:W-:Y:S05]  /*1780*/  BRA `(.L_x_16) ;  /* 0x0000000000087947 */ /* 0x000fea0003800000 */
.L_x_17:
[----:B------:R-:W-:Y:S02]  /*1790*/  ULDC UR4, c[0x0][0x584] ;  /* 0x0001610000047ab9 */ /* 0x000fe40000000800 */
[----:B-1----:R-:W-:-:S07]  /*17a0*/  IMAD.U32 R35, RZ, RZ, UR4 ;  /* 0x00000004ff237e24 */ /* 0x002fce000f8e00ff */
.L_x_16:
[----:B------:R-:W-:-:S13]  /*17b0*/  LOP3.LUT P0, RZ, R8, 0xff, RZ, 0xc0, !PT ;  /* 0x000000ff08ff7812 */ /* 0x000fda000780c0ff */
[----:B------:R-:W-:Y:S05]  /*17c0*/  @!P0 EXIT ;  /* 0x000000000000894d */ /* 0x000fea0003800000 */
[----:B------:R-:W2:Y:S01]  /*17d0*/  LDC R39, c[0x0][0x658] ;  /* 0x00019600ff277b82 */ /* 0x000ea20000000800 */
[----:B------:R-:W-:Y:S01]  /*17e0*/  ULDC.64 UR6, c[0x0][0x288] ;  /* 0x0000a20000067ab9 */ /* 0x000fe20000000a00 */
[----:B01----:R-:W-:Y:S01]  /*17f0*/  SHF.R.U32.HI R2, RZ, 0x2, R40 ;  /* 0x00000002ff027819 */ /* 0x003fe20000011628 */
[----:B------:R-:W-:Y:S01]  /*1800*/  UIADD3 UR4, UR7, 0xf, URZ ;  /* 0x0000000f07047890 */ /* 0x000fe2000fffe03f */
[----:B------:R-:W-:Y:S01]  /*1810*/  SHF.R.U32.HI R0, RZ, 0x1, R0 ;  /* 0x00000001ff007819 */ /* 0x000fe20000011600 */
[----:B------:R-:W-:Y:S01]  /*1820*/  IMAD.U32 R3, RZ, RZ, UR6 ;  /* 0x00000006ff037e24 */ /* 0x000fe2000f8e00ff */
[----:B------:R-:W-:Y:S01]  /*1830*/  LOP3.LUT R6, R6, 0x1, RZ, 0xc0, !PT ;  /* 0x0000000106067812 */ /* 0x000fe200078ec0ff */
[----:B------:R-:W-:Y:S01]  /*1840*/  USHF.R.S32.HI UR5, URZ, 0x1f, UR4 ;  /* 0x0000001f3f057899 */ /* 0x000fe20008011404 */
[----:B------:R-:W0:Y:S01]  /*1850*/  LDC.64 R4, c[0x0][0x5c8] ;  /* 0x00017200ff047b82 */ /* 0x000e220000000a00 */
[----:B------:R-:W-:Y:S01]  /*1860*/  LOP3.LUT R36, R40, 0x3, RZ, 0xc0, !PT ;  /* 0x0000000328247812 */ /* 0x000fe200078ec0ff */
[----:B------:R-:W-:Y:S01]  /*1870*/  UMOV UR40, URZ ;  /* 0x0000003f00287c82 */ /* 0x000fe20008000000 */
[----:B------:R-:W-:Y:S01]  /*1880*/  LOP3.LUT R2, R2, 0x7, RZ, 0xc0, !PT ;  /* 0x0000000702027812 */ /* 0x000fe200078ec0ff */
[----:B------:R-:W-:Y:S01]  /*1890*/  ULEA.HI UR5, UR5, UR4, URZ, 0x4 ;  /* 0x0000000405057291 */ /* 0x000fe2000f8f203f */
[----:B------:R-:W-:Y:S01]  /*18a0*/  LOP3.LUT R33, R0, 0x30, RZ, 0xc0, !PT ;  /* 0x0000003000217812 */ /* 0x000fe200078ec0ff */
[----:B------:R-:W-:Y:S01]  /*18b0*/  IMAD.SHL.U32 R7, R6, 0x40, RZ ;  /* 0x0000004006077824 */ /* 0x000fe200078e00ff */
[----:B------:R-:W-:Y:S01]  /*18c0*/  LOP3.LUT R41, R40, 0x80, RZ, 0xc0, !PT ;  /* 0x0000008028297812 */ /* 0x000fe200078ec0ff */
[----:B------:R-:W1:Y:S01]  /*18d0*/  LDC R42, c[0x0][0x600] ;  /* 0x00018000ff2a7b82 */ /* 0x000e620000000800 */
[----:B------:R-:W-:Y:S01]  /*18e0*/  IMAD R36, R36, -0x2, R3 ;  /* 0xfffffffe24247824 */ /* 0x000fe200078e0203 */
[--C-:B------:R-:W-:Y:S01]  /*18f0*/  IADD3 R3, RZ, -R33, -R2.reuse ;  /* 0x80000021ff037210 */ /* 0x100fe20007ffe802 */
[----:B------:R-:W-:Y:S01]  /*1900*/  IMAD.MOV.U32 R0, RZ, RZ, -0x1 ;  /* 0xffffffffff007424 */ /* 0x000fe200078e00ff */
[----:B------:R-:W-:Y:S01]  /*1910*/  USHF.R.S32.HI UR43, URZ, 0x4, UR5 ;  /* 0x000000043f2b7899 */ /* 0x000fe20008011405 */
[----:B------:R-:W-:Y:S01]  /*1920*/  LOP3.LUT R32, R7, 0x40, R2, 0xe2, !PT ;  /* 0x0000004007207812 */ /* 0x000fe200078ee202 */
[----:B------:R-:W-:Y:S01]  /*1930*/  IMAD.MOV.U32 R2, RZ, RZ, 0x1 ;  /* 0x00000001ff027424 */ /* 0x000fe200078e00ff */
[----:B------:R-:W-:Y:S01]  /*1940*/  ULDC UR4, c[0x0][0x284] ;  /* 0x0000a10000047ab9 */ /* 0x000fe20000000800 */
[----:B------:R-:W-:Y:S01]  /*1950*/  UISETP.LT.AND UP0, UPT, UR43, 0x1, UPT ;  /* 0x000000012b00788c */ /* 0x000fe2000bf01270 */
[----:B------:R-:W-:Y:S01]  /*1960*/  IMAD R3, R6, -0x40, R3 ;  /* 0xffffffc006037824 */ /* 0x000fe200078e0203 */
[----:B--2---:R-:W-:Y:S01]  /*1970*/  SHF.L.U32 R0, R0, R39, RZ ;  /* 0x0000002700007219 */ /* 0x004fe200000006ff */
[----:B------:R-:W-:Y:S01]  /*1980*/  IMAD.SHL.U32 R40, R40, 0x2, RZ ;  /* 0x0000000228287824 */ /* 0x000fe200078e00ff */
[----:B------:R-:W-:Y:S01]  /*1990*/  LOP3.LUT R32, R32, R33, RZ, 0xfc, !PT ;  /* 0x0000002120207212 */ /* 0x000fe200078efcff */
[----:B------:R-:W-:Y:S01]  /*19a0*/  USEL UR44, UR43, 0x1, UP0 ;  /* 0x000000012b2c7887 */ /* 0x000fe20008000000 */
[----:B------:R-:W-:Y:S01]  /*19b0*/  SHF.L.U32 R39, R2, R39, RZ ;  /* 0x0000002702277219 */ /* 0x000fe200000006ff */
[----:B------:R-:W-:Y:S01]  /*19c0*/  VIADD R44, R3, UR4 ;  /* 0x00000004032c7c36 */ /* 0x000fe20008000000 */
[C---:B0-----:R-:W-:Y:S01]  /*19d0*/  SHF.L.U64.HI R38, R4.reuse, 0x3, R5 ;  /* 0x0000000304267819 */ /* 0x041fe20000010205 */
[----:B------:R-:W-:Y:S01]  /*19e0*/  IMAD.SHL.U32 R37, R4, 0x8, RZ ;  /* 0x0000000804257824 */ /* 0x000fe200078e00ff */
[----:B------:R-:W-:Y:S01]  /*19f0*/  LOP3.LUT R48, R16, 0x1, RZ, 0xfc, !PT ;  /* 0x0000000110307812 */ /* 0x000fe200078efcff */
[----:B------:R-:W-:Y:S01]  /*1a00*/  IMAD.MOV.U32 R33, RZ, RZ, RZ ;  /* 0x000000ffff217224 */ /* 0x000fe200078e00ff */
[----:B------:R-:W-:Y:S01]  /*1a10*/  SHF.R.U32.HI R41, RZ, 0x7, R41 ;  /* 0x00000007ff297819 */ /* 0x000fe20000011629 */
[----:B------:R-:W-:Y:S01]  /*1a20*/  UIADD3 UR44, UR43, -UR44, URZ ;  /* 0x8000002c2b2c7290 */ /* 0x000fe2000fffe03f */
[----:B------:R-:W-:Y:S01]  /*1a30*/  LOP3.LUT R43, RZ, R0, RZ, 0x33, !PT ;  /* 0x00000000ff2b7212 */ /* 0x000fe200078e33ff */
[----:B------:R-:W-:Y:S01]  /*1a40*/  UMOV UR41, URZ ;  /* 0x0000003f00297c82 */ /* 0x000fe20008000000 */
[----:B-1----:R-:W-:-:S09]  /*1a50*/  VIADD R42, R42, 0xffffffff ;  /* 0xffffffff2a2a7836 */ /* 0x002fd20000000000 */
.L_x_51:
[----:B------:R-:W0:Y:S01]  /*1a60*/  SHFL.IDX PT, R0, R41, RZ, 0x1f ;  /* 0x00001fff29007589 */ /* 0x000e2200000e0000 */
[----:B-1----:R-:W1:Y:S01]  /*1a70*/  S2UR UR6, SR_CgaCtaId ;  /* 0x00000000000679c3 */ /* 0x002e620000008800 */
[----:B------:R-:W-:Y:S01]  /*1a80*/  UMOV UR45, 0x400 ;  /* 0x00000400002d7882 */ /* 0x000fe20000000000 */
[----:B0-----:R-:W-:Y:S01]  /*1a90*/  R2UR UR4, R0 ;  /* 0x00000000000472ca */ /* 0x001fe200000e0000 */
[----:B-1----:R-:W-:-:S12]  /*1aa0*/  ULEA UR45, UR6, UR45, 0x18 ;  /* 0x0000002d062d7291 */ /* 0x002fd8000f8ec03f */
[----:B------:R-:W-:-:S04]  /*1ab0*/  ULEA.HI UR5, UR4, UR4, URZ, 0x1 ;  /* 0x0000000404057291 */ /* 0x000fc8000f8f083f */
[----:B------:R-:W-:-:S04]  /*1ac0*/  ULOP3.LUT UR5, UR5, 0x1ffffe, URZ, 0xc0, !UPT ;  /* 0x001ffffe05057892 */ /* 0x000fc8000f8ec03f */
[----:B------:R-:W-:-:S03]  /*1ad0*/  UIADD3 UR5, UR4, -UR5, URZ ;  /* 0x8000000504057290 */ /* 0x000fc6000fffe03f */
[----:B------:R-:W-:Y:S01]  /*1ae0*/  ULDC UR4, c[0x0][0x28c] ;  /* 0x0000a30000047ab9 */ /* 0x000fe20000000800 */
[----:B------:R-:W-:Y:S01]  /*1af0*/  ULEA UR5, UR5, UR45, 0xb ;  /* 0x0000002d05057291 */ /* 0x000fe2000f8e583f */
[----:B------:R-:W-:-:S03]  /*1b00*/  ISETP.LT.AND P0, PT, RZ, UR4, PT ;  /* 0x00000004ff007c0c */ /* 0x000fc6000bf01270 */
[----:B------:R-:W-:-:S04]  /*1b10*/  UIADD3 UR5, UR5, 0x400, URZ ;  /* 0x0000040005057890 */ /* 0x000fc8000fffe03f */
[----:B------:R-:W-:-:S04]  /*1b20*/  USHF.R.U32.HI UR5, URZ, 0x4, UR5 ;  /* 0x000000043f057899 */ /* 0x000fc80008011605 */
[----:B------:R-:W-:-:S04]  /*1b30*/  ULOP3.LUT UR5, UR5, 0x3fff, URZ, 0xc0, !UPT ;  /* 0x00003fff05057892 */ /* 0x000fc8000f8ec03f */
[----:B------:R-:W-:Y:S01]  /*1b40*/  ULOP3.LUT UR46, UR5, 0x10000, URZ, 0xfc, !UPT ;  /* 0x00010000052e7892 */ /* 0x000fe2000f8efc3f */
[----:B--2345:R-:W-:Y:S11]  /*1b50*/  @P0 BRA `(.L_x_18) ;  /* 0x0000000000400947 */ /* 0x03cff60003800000 */
[----:B------:R-:W-:Y:S01]  /*1b60*/  MOV R0, 0x0 ;  /* 0x0000000000007802 */ /* 0x000fe20000000f00 */
[----:B------:R-:W-:Y:S01]  /*1b70*/  ULDC.64 UR4, c[0x4][0x68] ;  /* 0x01001a0000047ab9 */ /* 0x000fe20000000a00 */
[----:B------:R-:W-:Y:S01]  /*1b80*/  ULDC.64 UR6, c[0x4][0x8] ;  /* 0x0100020000067ab9 */ /* 0x000fe20000000a00 */
[----:B------:R-:W-:Y:S01]  /*1b90*/  IMAD.U32 R4, RZ, RZ, UR4 ;  /* 0x00000004ff047e24 */ /* 0x000fe2000f8e00ff */
[----:B------:R0:W1:Y:S01]  /*1ba0*/  LDC.64 R2, c[0x4][R0] ;  /* 0x0100000000027b82 */ /* 0x0000620000000a00 */
[----:B------:R-:W-:Y:S01]  /*1bb0*/  IMAD.U32 R5, RZ, RZ, UR5 ;  /* 0x00000005ff057e24 */ /* 0x000fe2000f8e00ff */
[----:B------:R-:W-:Y:S01]  /*1bc0*/  ULDC.64 UR4, c[0x4][0x70] ;  /* 0x01001c0000047ab9 */ /* 0x000fe20000000a00 */
[----:B------:R-:W-:Y:S02]  /*1bd0*/  IMAD.U32 R10, RZ, RZ, UR6 ;  /* 0x00000006ff0a7e24 */ /* 0x000fe4000f8e00ff */
[----:B------:R-:W-:Y:S02]  /*1be0*/  IMAD.U32 R6, RZ, RZ, UR4 ;  /* 0x00000004ff067e24 */ /* 0x000fe4000f8e00ff */
[----:B------:R-:W-:-:S02]  /*1bf0*/  IMAD.U32 R7, RZ, RZ, UR5 ;  /* 0x00000005ff077e24 */ /* 0x000fc4000f8e00ff */
[----:B------:R-:W-:Y:S02]  /*1c00*/  IMAD.U32 R11, RZ, RZ, UR7 ;  /* 0x00000007ff0b7e24 */ /* 0x000fe4000f8e00ff */
[----:B------:R-:W-:Y:S02]  /*1c10*/  IMAD.MOV.U32 R8, RZ, RZ, 0x1e1 ;  /* 0x000001e1ff087424 */ /* 0x000fe400078e00ff */
[----:B------:R-:W-:Y:S02]  /*1c20*/  IMAD.MOV.U32 R12, RZ, RZ, 0x1 ;  /* 0x00000001ff0c7424 */ /* 0x000fe400078e00ff */
[----:B0-----:R-:W-:-:S07]  /*1c30*/  IMAD.MOV.U32 R13, RZ, RZ, RZ ;  /* 0x000000ffff0d7224 */ /* 0x001fce00078e00ff */
[----:B------:R-:W-:-:S07]  /*1c40*/  LEPC R20, `(.L_x_18) ;  /* 0x000000001014794e */ /* 0x000fce0000000000 */
[----:B-1---5:R-:W-:Y:S05]  /*1c50*/  CALL.ABS.NOINC R2 ;  /* 0x0000000002007343 */ /* 0x022fea0003c00000 */
.L_x_18:
[----:B------:R-:W-:-:S13]  /*1c60*/  ISETP.NE.AND P0, PT, R48, 0x3, PT ;  /* 0x000000033000780c */ /* 0x000fda0003f05270 */
[----:B------:R-:W-:Y:S05]  /*1c70*/  @!P0 BRA `(.L_x_19) ;  /* 0x0000000000048947 */ /* 0x000fea0003800000 */
[----:B------:R-:W-:Y:S01]  /*1c80*/  BPT.TRAP 0x1 ;  /* 0x000000040000795c */ /* 0x000fe20000300000 */
.L_x_19:
[----:B------:R-:W-:Y:S02]  /*1c90*/  IMAD.U32 R3, RZ, RZ, UR41 ;  /* 0x00000029ff037e24 */ /* 0x000fe4000f8e00ff */
[----:B------:R-:W-:-:S03]  /*1ca0*/  IMAD.U32 R0, RZ, RZ, UR40 ;  /* 0x00000028ff007e24 */ /* 0x000fc6000f8e00ff */
[----:B------:R-:W-:Y:S02]  /*1cb0*/  LEA R3, R3, UR45, 0x3 ;  /* 0x0000002d03037c11 */ /* 0x000fe4000f8e18ff */
[----:B------:R-:W-:-:S04]  /*1cc0*/  SHF.L.U32 R0, R0, 0x1f, RZ ;  /* 0x0000001f00007819 */ /* 0x000fc800000006ff */
[----:B------:R0:W1:Y:S01]  /*1cd0*/  SYNCS.PHASECHK.TRANS64.TRYWAIT P1, [R3+URZ], R0 ;  /* 0x00000000030075a7 */ /* 0x000062000802017f */
[----:B------:R-:W-:Y:S05]  /*1ce0*/  @!P0 BRA `(.L_x_20) ;  /* 0x0000000000048947 */ /* 0x000fea0003800000 */
[----:B------:R-:W-:Y:S01]  /*1cf0*/  BPT.TRAP 0x1 ;  /* 0x000000040000795c */ /* 0x000fe20000300000 */
.L_x_20:
[----:B------:R-:W-:-:S05]  /*1d00*/  IMAD.U32 R2, RZ, RZ, UR44 ;  /* 0x0000002cff027e24 */ /* 0x000fca000f8e00ff */
[----:B------:R-:W-:Y:S01]  /*1d10*/  ISETP.GE.AND P2, PT, R2, 0x1, PT ;  /* 0x000000010200780c */ /* 0x000fe20003f46270 */
[----:B-1----:R-:W-:-:S12]  /*1d20*/  @P1 BRA `(.L_x_21) ;  /* 0x0000000000081947 */ /* 0x002fd80003800000 */
[----:B------:R-:W1:Y:S02]  /*1d30*/  SYNCS.PHASECHK.TRANS64.TRYWAIT P1, [R3+URZ], R0 ;  /* 0x00000000030075a7 */ /* 0x000e64000802017f */
[----:B-1----:R-:W-:Y:S05]  /*1d40*/  @!P1 BRA `(.L_x_22) ;  /* 0x0000004400bc9947 */ /* 0x002fea0003800000 */
.L_x_21:
[----:B------:R-:W-:Y:S05]  /*1d50*/  WARPSYNC.ALL ;  /* 0x0000000000007948 */ /* 0x000fea0003800000 */
[----:B------:R-:W-:Y:S01]  /*1d60*/  UIADD3 UR4, UR45, 0x32400, URZ ;  /* 0x000324002d047890 */ /* 0x000fe2000fffe03f */
[----:B------:R-:W-:Y:S01]  /*1d70*/  WARPGROUP.ARRIVE ;  /* 0x00000000000079c5 */ /* 0x000fe20000000000 */
[----:B------:R-:W-:Y:S01]  /*1d80*/  UMOV UR5, 0xc0000010 ;  /* 0xc000001000057882 */ /* 0x000fe20000000000 */
[----:B------:R-:W-:Y:S01]  /*1d90*/  UMOV UR7, 0xc0000010 ;  /* 0xc000001000077882 */ /* 0x000fe20000000000 */
[----:B------:R-:W-:-:S04]  /*1da0*/  USHF.R.U32.HI UR4, URZ, 0x4, UR4 ;  /* 0x000000043f047899 */ /* 0x000fc80008011604 */
[----:B------:R-:W-:-:S04]  /*1db0*/  ULOP3.LUT UR4, UR4, 0x3fff, URZ, 0xc0, !UPT ;  /* 0x00003fff04047892 */ /* 0x000fc8000f8ec03f */
[----:B------:R-:W-:Y:S02]  /*1dc0*/  ULOP3.LUT UR9, UR4, 0x10000, URZ, 0xfc, !UPT ;  /* 0x0001000004097892 */ /* 0x000fe4000f8efc3f */
[----:B------:R-:W-:Y:S02]  /*1dd0*/  ULEA UR4, UR41, UR46, 0x8 ;  /* 0x0000002e29047291 */ /* 0x000fe4000f8e403f */
[----:B------:R-:W-:-:S09]  /*1de0*/  ULEA UR6, UR41, UR9, 0x5 ;  /* 0x0000000929067291 */ /* 0x000fd2000f8e283f */
[----:B------:R-:W-:Y:S03]  /*1df0*/  HGMMA.64x16x16.F32 R24, gdesc[UR4], RZ, !UPT, gsb0 ;  /* 0x00200000041879f0 */ /* 0x000fe6000c0008ff */
[----:B------:R-:W-:Y:S02]  /*1e00*/  WARPGROUP.DEPBAR.LE gsb0, 0x0 ;  /* 0x00008000000079c5 */ /* 0x000fe40000010000 */
[----:B------:R-:W-:Y:S05]  /*1e10*/  @!P2 BRA `(.L_x_23) ;  /* 0x0000000000b8a947 */ /* 0x000fea0003800000 */
[----:B------:R-:W-:Y:S01]  /*1e20*/  UIADD3 UR4, UR41, 0x1, URZ ;  /* 0x0000000129047890 */ /* 0x000fe2000fffe03f */
[----:B01----:R-:W-:Y:S02]  /*1e30*/  IMAD.U32 R0, RZ, RZ, UR44 ;  /* 0x0000002cff007e24 */ /* 0x003fe4000f8e00ff */
[----:B------:R-:W-:Y:S01]  /*1e40*/  IMAD.U32 R2, RZ, RZ, UR41 ;  /* 0x00000029ff027e24 */ /* 0x000fe2000f8e00ff */
[----:B------:R-:W-:-:S04]  /*1e50*/  UISETP.NE.AND UP0, UPT, UR4, 0x32, UPT ;  /* 0x000000320400788c */ /* 0x000fc8000bf05270 */
[----:B------:R-:W-:Y:S02]  /*1e60*/  USEL UR5, URZ, 0x1, UP0 ;  /* 0x000000013f057887 */ /* 0x000fe40008000000 */
[----:B------:R-:W-:Y:S02]  /*1e70*/  USEL UR8, UR4, URZ, UP0 ;  /* 0x0000003f04087287 */ /* 0x000fe40008000000 */
[----:B------:R-:W-:-:S06]  /*1e80*/  ULOP3.LUT UR5, UR40, UR5, URZ, 0x3c, !UPT ;  /* 0x0000000528057292 */ /* 0x000fcc000f8e3c3f */
[----:B------:R-:W-:-:S07]  /*1e90*/  IMAD.U32 R5, RZ, RZ, UR5 ;  /* 0x00000005ff057e24 */ /* 0x000fce000f8e00ff */
.L_x_30:
[----:B------:R-:W-:Y:S05]  /*1ea0*/  @!P0 BRA `(.L_x_24) ;  /* 0x0000000000048947 */ /* 0x000fea0003800000 */
[----:B------:R-:W-:Y:S01]  /*1eb0*/  BPT.TRAP 0x1 ;  /* 0x000000040000795c */ /* 0x000fe20000300000 */
.L_x_24:
[----:B------:R-:W-:Y:S01]  /*1ec0*/  ULEA UR4, UR8, UR45, 0x3 ;  /* 0x0000002d08047291 */ /* 0x000fe2000f8e183f */
[----:B------:R-:W-:-:S08]  /*1ed0*/  SHF.L.U32 R3, R5, 0x1f, RZ ;  /* 0x0000001f05037819 */ /* 0x000fd000000006ff */
[----:B------:R0:W1:Y:S01]  /*1ee0*/  SYNCS.PHASECHK.TRANS64.TRYWAIT P1, [UR4], R3 ;  /* 0x00000003ff0075a7 */ /* 0x0000620008020144 */
[----:B------:R-:W-:Y:S05]  /*1ef0*/  @!P0 BRA `(.L_x_25) ;  /* 0x0000000000048947 */ /* 0x000fea0003800000 */
[----:B------:R-:W-:Y:S01]  /*1f00*/  BPT.TRAP 0x1 ;  /* 0x000000040000795c */ /* 0x000fe20000300000 */
.L_x_25:
[----:B-1----:R-:W-:Y:S05]  /*1f10*/  @P1 BRA `(.L_x_26) ;  /* 0x0000000000081947 */ /* 0x002fea0003800000 */
[----:B------:R-:W1:Y:S02]  /*1f20*/  SYNCS.PHASECHK.TRANS64.TRYWAIT P1, [UR4], R3 ;  /* 0x00000003ff0075a7 */ /* 0x000e640008020144 */
[----:B-1----:R-:W-:Y:S05]  /*1f30*/  @!P1 BRA `(.L_x_27) ;  /* 0x0000004400549947 */ /* 0x002fea0003800000 */
.L_x_26:
[----:B------:R-:W-:Y:S01]  /*1f40*/  ULEA UR4, UR8, UR46, 0x8 ;  /* 0x0000002e08047291 */ /* 0x000fe2000f8e403f */
[----:B------:R-:W-:Y:S01]  /*1f50*/  WARPGROUP.ARRIVE ;  /* 0x00000000000079c5 */ /* 0x000fe20000000000 */
[----:B------:R-:W-:Y:S01]  /*1f60*/  ULEA UR6, UR8, UR9, 0x5 ;  /* 0x0000000908067291 */ /* 0x000fe2000f8e283f */
[----:B------:R-:W-:Y:S01]  /*1f70*/  UMOV UR5, 0xc0000010 ;  /* 0xc000001000057882 */ /* 0x000fe20000000000 */
[----:B------:R-:W-:-:S07]  /*1f80*/  UMOV UR7, 0xc0000010 ;  /* 0xc000001000077882 */ /* 0x000fce0000000000 */
[----:B------:R-:W-:Y:S03]  /*1f90*/  HGMMA.64x16x16.F32 R24, gdesc[UR4], R24, gsb0 ;  /* 0x00200000041879f0 */ /* 0x000fe60008000818 */
[----:B------:R-:W-:Y:S02]  /*1fa0*/  WARPGROUP.DEPBAR.LE gsb0, 0x0 ;  /* 0x00008000000079c5 */ /* 0x000fe40000010000 */
[----:B------:R-:W-:Y:S05]  /*1fb0*/  @!P0 BRA `(.L_x_28) ;  /* 0x0000000000048947 */ /* 0x000fea0003800000 */
[----:B------:R-:W-:Y:S01]  /*1fc0*/  BPT.TRAP 0x1 ;  /* 0x000000040000795c */ /* 0x000fe20000300000 */
.L_x_28:
[----:B------:R-:W-:-:S13]  /*1fd0*/  ISETP.NE.AND P1, PT, R22, RZ, PT ;  /* 0x000000ff1600720c */ /* 0x000fda0003f25270 */
[----:B01----:R-:W-:-:S05]  /*1fe0*/  @P1 LEA R3, R2, UR45, 0x3 ;  /* 0x0000002d02031c11 */ /* 0x003fca000f8e18ff */
[----:B------:R-:W-:-:S05]  /*1ff0*/  @P1 VIADD R4, R3, 0x190 ;  /* 0x0000019003041836 */ /* 0x000fca0000000000 */
[----:B------:R-:W-:-:S04]  /*2000*/  @P1 PRMT R4, R23, 0x654, R4 ;  /* 0x0000065417041816 */ /* 0x000fc80000000004 */
[----:B------:R0:W-:Y:S01]  /*2010*/  @P1 SYNCS.ARRIVE.TRANS64.RED.A1T0 RZ, [R4+URZ], RZ ;  /* 0x000000ff04ff19a7 */ /* 0x0001e2000810043f */
[----:B------:R-:W-:-:S13]  /*2020*/  ISETP.GT.U32.AND P1, PT, R16, 0x1, PT ;  /* 0x000000011000780c */ /* 0x000fda0003f24070 */
[----:B0-----:R-:W-:Y:S05]  /*2030*/  @P1 BRA `(.L_x_29) ;  /* 0x0000000000041947 */ /* 0x001fea0003800000 */
[----:B------:R-:W-:Y:S01]  /*2040*/  BPT.TRAP 0x1 ;  /* 0x000000040000795c */ /* 0x000fe20000300000 */
.L_x_29:
[----:B------:R-:W-:Y:S01]  /*2050*/  UIADD3 UR8, UR8, 0x1, URZ ;  /* 0x0000000108087890 */ /* 0x000fe2000fffe03f */
[----:B------:R-:W-:Y:S01]  /*2060*/  ISETP.GT.AND P2, PT, R0, 0x1, PT ;  /* 0x000000010000780c */ /* 0x000fe20003f44270 */
[----:B------:R-:W-:Y:S02]  /*2070*/  VIADD R2, R2, 0x1 ;  /* 0x0000000102027836 */ /* 0x000fe40000000000 */
[----:B------:R-:W-:Y:S01]  /*2080*/  UISETP.NE.AND UP0, UPT, UR8, 0x32, UPT ;  /* 0x000000320800788c */ /* 0x000fe2000bf05270 */
[----:B------:R-:W-:Y:S02]  /*2090*/  VIADD R0, R0, 0xffffffff ;  /* 0xffffffff00007836 */ /* 0x000fe40000000000 */
[C---:B------:R-:W-:Y:S01]  /*20a0*/  ISETP.NE.AND P1, PT, R2.reuse, 0x32, PT ;  /* 0x000000320200780c */ /* 0x040fe20003f25270 */
[----:B------:R-:W-:Y:S02]  /*20b0*/  USEL UR4, URZ, 0x1, UP0 ;  /* 0x000000013f047887 */ /* 0x000fe40008000000 */
[----:B------:R-:W-:Y:S01]  /*20c0*/  USEL UR8, UR8, URZ, UP0 ;  /* 0x0000003f08087287 */ /* 0x000fe20008000000 */
[----:B------:R-:W-:-:S03]  /*20d0*/  SEL R2, R2, RZ, P1 ;  /* 0x000000ff02027207 */ /* 0x000fc60000800000 */
[----:B------:R-:W-:Y:S01]  /*20e0*/  LOP3.LUT R5, R5, UR4, RZ, 0x3c, !PT ;  /* 0x0000000405057c12 */ /* 0x000fe2000f8e3cff */
[----:B------:R-:W-:Y:S07]  /*20f0*/  @P2 BRA `(.L_x_30) ;  /* 0xfffffffc00682947 */ /* 0x000fee000383ffff */
.L_x_23:
[----:B01----:R-:W0:Y:S02]  /*2100*/  LDC R0, c[0x0][0x28c] ;  /* 0x0000a300ff007b82 */ /* 0x003e240000000800 */
[----:B0-----:R-:W-:-:S13]  /*2110*/  ISETP.GE.AND P1, PT, R0, 0x1, PT ;  /* 0x000000010000780c */ /* 0x001fda0003f26270 */
[----:B------:R-:W-:Y:S05]  /*2120*/  @!P1 BRA `(.L_x_31) ;  /* 0x0000000000449947 */ /* 0x000fea0003800000 */
[----:B------:R-:W-:Y:S05]  /*2130*/  @!P0 BRA `(.L_x_32) ;  /* 0x0000000000048947 */ /* 0x000fea0003800000 */
[----:B------:R-:W-:Y:S01]  /*2140*/  BPT.TRAP 0x1 ;  /* 0x000000040000795c */ /* 0x000fe20000300000 */
.L_x_32:
[----:B------:R-:W-:-:S13]  /*2150*/  ISETP.NE.AND P0, PT, R22, RZ, PT ;  /* 0x000000ff1600720c */ /* 0x000fda0003f05270 */
[----:B------:R-:W-:-:S05]  /*2160*/  VOTEU.ANY UP0, P0 ;  /* 0x00000000003f7886 */ /* 0x000fca0000000100 */
[----:B------:R-:W-:-:S06]  /*2170*/  @UP0 UIADD3 UR4, UR44, UR41, URZ ;  /* 0x000000292c040290 */ /* 0x000fcc000fffe03f */
[----:B------:R-:W-:Y:S02]  /*2180*/  IMAD.U32 R2, RZ, RZ, UR4 ;  /* 0x00000004ff027e24 */ /* 0x000fe4000f8e00ff */
[----:B------:R-:W-:Y:S02]  /*2190*/  IMAD.U32 R5, RZ, RZ, UR4 ;  /* 0x00000004ff057e24 */ /* 0x000fe4000f8e00ff */
[----:B------:R-:W-:-:S05]  /*21a0*/  @P0 IMAD.WIDE.U32 R2, R2, 0x51eb851f, RZ ;  /* 0x51eb851f02020825 */ /* 0x000fca00078e00ff */
[----:B------:R-:W-:-:S05]  /*21b0*/  @P0 SHF.R.U32.HI R0, RZ, 0x4, R3 ;  /* 0x00000004ff000819 */ /* 0x000fca0000011603 */
[----:B------:R-:W-:-:S05]  /*21c0*/  @P0 IMAD R0, R0, -0x32, R5 ;  /* 0xffffffce00000824 */ /* 0x000fca00078e0205 */
[----:B------:R-:W-:-:S05]  /*21d0*/  @P0 LEA R0, R0, UR45, 0x3 ;  /* 0x0000002d00000c11 */ /* 0x000fca000f8e18ff */
[----:B------:R-:W-:-:S05]  /*21e0*/  @P0 VIADD R0, R0, 0x190 ;  /* 0x0000019000000836 */ /* 0x000fca0000000000 */
[----:B------:R-:W-:-:S04]  /*21f0*/  @P0 PRMT R0, R23, 0x654, R0 ;  /* 0x0000065417000816 */ /* 0x000fc80000000000 */
[----:B------:R0:W-:Y:S01]  /*2200*/  @P0 SYNCS.ARRIVE.TRANS64.RED.A1T0 RZ, [R0+URZ], RZ ;  /* 0x000000ff00ff09a7 */ /* 0x0001e2000810043f */
[----:B------:R-:W-:-:S13]  /*2210*/  ISETP.GT.U32.AND P0, PT, R16, 0x1, PT ;  /* 0x000000011000780c */ /* 0x000fda0003f04070 */
[----:B0-----:R-:W-:Y:S05]  /*2220*/  @P0 BRA `(.L_x_31) ;  /* 0x0000000000040947 */ /* 0x001fea0003800000 */
[----:B------:R-:W-:Y:S01]  /*2230*/  BPT.TRAP 0x1 ;  /* 0x000000040000795c */ /* 0x000fe20000300000 */
.L_x_31:
[----:B------:R-:W-:Y:S01]  /*2240*/  IMAD.SHL.U32 R7, R46, 0x10, RZ ;  /* 0x000000102e077824 */ /* 0x000fe200078e00ff */
[----:B------:R-:W-:Y:S01]  /*2250*/  UIADD3 UR41, UR43, UR41, URZ ;  /* 0x000000292b297290 */ /* 0x000fe2000fffe03f */
[----:B------:R-:W-:Y:S01]  /*2260*/  SHF.R.S32.HI R21, RZ, 0x1f, R45 ;  /* 0x0000001fff157819 */ /* 0x000fe2000001142d */
[----:B------:R-:W-:Y:S01]  /*2270*/  UISETP.GE.U32.AND UP1, UPT, UR43, 0x32, UPT ;  /* 0x000000322b00788c */ /* 0x000fe2000bf26070 */
[----:B------:R-:W-:Y:S01]  /*2280*/  IMAD.SHL.U32 R9, R47, 0x80, RZ ;  /* 0x000000802f097824 */ /* 0x000fe200078e00ff */
[----:B------:R-:W-:Y:S01]  /*2290*/  ULDC UR7, c[0x0][0x288] ;  /* 0x0000a20000077ab9 */ /* 0x000fe20000000800 */
[C---:B------:R-:W-:Y:S01]  /*22a0*/  LOP3.LUT R4, R7.reuse, 0x6, R40, 0xf8, !PT ;  /* 0x0000000607047812 */ /* 0x040fe200078ef828 */
[----:B------:R-:W-:Y:S01]  /*22b0*/  UISETP.GT.U32.AND UP0, UPT, UR41, 0x31, UPT ;  /* 0x000000312900788c */ /* 0x000fe2000bf04070 */
[----:B------:R-:W-:Y:S01]  /*22c0*/  ISETP.GE.AND P0, PT, R7, UR7, PT ;  /* 0x0000000707007c0c */ /* 0x000fe2000bf06270 */
[----:B------:R-:W-:Y:S01]  /*22d0*/  ULDC.64 UR4, c[0x0][0x5d0] ;  /* 0x0001740000047ab9 */ /* 0x000fe20000000a00 */
[--C-:B------:R-:W-:Y:S01]  /*22e0*/  SHF.R.S32.HI R5, RZ, 0x1f, R4.reuse ;  /* 0x0000001fff057819 */ /* 0x100fe20000011404 */
[----:B------:R-:W-:Y:S01]  /*22f0*/  ULDC UR10, c[0x0][0x284] ;  /* 0x0000a100000a7ab9 */ /* 0x000fe20000000800 */
[----:B------:R-:W-:Y:S01]  /*2300*/  IMAD R0, R21, UR4, RZ ;  /* 0x0000000415007c24 */ /* 0x000fe2000f8e02ff */
[----:B------:R-:W-:Y:S01]  /*2310*/  UISETP.LT.U32.AND UP0, UPT, UR43, 0x32, UP0 ;  /* 0x000000322b00788c */ /* 0x000fe20008701070 */
[----:B------:R-:W-:Y:S01]  /*2320*/  ISETP.GE.OR P0, PT, R9, UR10, P0 ;  /* 0x0000000a09007c0c */ /* 0x000fe20008706670 */
[----:B------:R-:W-:Y:S01]  /*2330*/  IMAD.WIDE.U32 R2, R45, UR4, R4 ;  /* 0x000000042d027c25 */ /* 0x000fe2000f8e0004 */
[----:B------:R-:W-:Y:S01]  /*2340*/  ULDC.64 UR8, c[0x0][0x5c8] ;  /* 0x0001720000087ab9 */ /* 0x000fe20000000a00 */
[----:B------:R-:W-:-:S02]  /*2350*/  USEL UR6, URZ, 0x1, !UP0 ;  /* 0x000000013f067887 */ /* 0x000fc4000c000000 */
[----:B------:R-:W-:Y:S01]  /*2360*/  IMAD R11, R45, UR5, R0 ;  /* 0x000000052d0b7c24 */ /* 0x000fe2000f8e0200 */
[----:B------:R-:W-:Y:S01]  /*2370*/  @UP1 UIMAD.WIDE.U32 UR4, UR41, 0x51eb851f, URZ ;  /* 0x51eb851f290418a5 */ /* 0x000fe2000f8e003f */
[----:B------:R-:W-:Y:S01]  /*2380*/  IMAD.WIDE R12, R47, 0x80, R32 ;  /* 0x000000802f0c7825 */ /* 0x000fe200078e0220 */
[----:B------:R-:W-:Y:S02]  /*2390*/  ULOP3.LUT UR40, UR40, UR6, URZ, 0x3c, !UPT ;  /* 0x0000000628287292 */ /* 0x000fe4000f8e3c3f */
[----:B------:R-:W-:Y:S01]  /*23a0*/  @UP1 USHF.R.U32.HI UR4, URZ, 0x4, UR5 ;  /* 0x000000043f041899 */ /* 0x000fe20008011605 */
[----:B------:R-:W-:Y:S02]  /*23b0*/  IMAD.IADD R3, R3, 0x1, R11 ;  /* 0x0000000103037824 */ /* 0x000fe400078e020b */
[----:B------:R-:W-:Y:S01]  /*23c0*/  IMAD R11, R13, UR8, RZ ;  /* 0x000000080d0b7c24 */ /* 0x000fe2000f8e02ff */
[----:B------:R-:W-:Y:S01]  /*23d0*/  @UP1 ULOP3.LUT UR40, UR40, 0x1, UR4, 0x78, !UPT ;  /* 0x0000000128281892 */ /* 0x000fe2000f8e7804 */
[----:B------:R-:W-:-:S04]  /*23e0*/  IMAD.WIDE.U32 R14, R12, UR8, R2 ;  /* 0x000000080c0e7c25 */ /* 0x000fc8000f8e0002 */
[----:B------:R-:W-:Y:S02]  /*23f0*/  IMAD R11, R12, UR9, R11 ;  /* 0x000000090c0b7c24 */ /* 0x000fe4000f8e020b */
[----:B------:R-:W-:Y:S01]  /*2400*/  IMAD.MOV.U32 R47, RZ, RZ, -0x1 ;  /* 0xffffffffff2f7424 */ /* 0x000fe200078e00ff */
[----:B------:R-:W-:Y:S06]  /*2410*/  @P0 BRA `(.L_x_33) ;  /* 0x0000000800bc0947 */ /* 0x000fec0003800000 */
[----:B-----5:R-:W-:Y:S01]  /*2420*/  FSETP.NEU.AND P0, PT, R35, RZ, PT ;  /* 0x000000ff2300720b */ /* 0x020fe20003f0d000 */
[----:B------:R-:W-:Y:S01]  /*2430*/  BSSY B0, `(.L_x_33) ;  /* 0x00000ad000007945 */ /* 0x000fe20003800000 */
[----:B------:R-:W-:Y:S02]  /*2440*/  IMAD.IADD R57, R15, 0x1, R11 ;  /* 0x000000010f397824 */ /* 0x000fe400078e020b */
[----:B------:R-:W-:Y:S02]  /*2450*/  IMAD.IADD R46, R44, 0x1, -R9 ;  /* 0x000000012c2e7824 */ /* 0x000fe400078e0a09 */
[----:B------:R-:W-:-:S07]  /*2460*/  IMAD.IADD R56, R36, 0x1, -R7 ;  /* 0x0000000124387824 */ /* 0x000fce00078e0a07 */
[----:B------:R-:W-:Y:S05]  /*2470*/  @!P0 BRA `(.L_x_34) ;  /* 0x0000000400f08947 */ /* 0x000fea0003800000 */
[----:B------:R-:W0:Y:S01]  /*2480*/  LDC.64 R50, c[0x0][0x5b8] ;  /* 0x00016e00ff327b82 */ /* 0x000e220000000a00 */
[----:B------:R-:W-:Y:S01]  /*2490*/  ISETP.GT.AND P0, PT, R56, RZ, PT ;  /* 0x000000ff3800720c */ /* 0x000fe20003f04270 */
[----:B------:R-:W-:-:S03]  /*24a0*/  ULDC.64 UR4, c[0x0][0x5c0] ;  /* 0x0001700000047ab9 */ /* 0x000fc60000000a00 */
[----:B------:R-:W-:-:S03]  /*24b0*/  ISETP.GT.AND P2, PT, R46, RZ, P0 ;  /* 0x000000ff2e00720c */ /* 0x000fc60000744270 */
[----:B------:R-:W1:Y:S08]  /*24c0*/  LDC.64 R52, c[0x0][0x5b0] ;  /* 0x00016c00ff347b82 */ /* 0x000e700000000a00 */
[----:B------:R-:W2:Y:S01]  /*24d0*/  LDC.64 R54, c[0x0][0x5a8] ;  /* 0x00016a00ff367b82 */ /* 0x000ea20000000a00 */
[-C--:B0-----:R-:W-:Y:S02]  /*24e0*/  IMAD R0, R21, R50.reuse, RZ ;  /* 0x0000003215007224 */ /* 0x081fe400078e02ff */
[----:B------:R-:W-:-:S04]  /*24f0*/  IMAD.WIDE.U32 R20, R45, R50, R4 ;  /* 0x000000322d147225 */ /* 0x000fc800078e0004 */
[----:B------:R-:W-:Y:S02]  /*2500*/  IMAD R49, R45, R51, R0 ;  /* 0x000000332d317224 */ /* 0x000fe400078e0200 */
[-C--:B-1----:R-:W-:Y:S02]  /*2510*/  IMAD R0, R13, R52.reuse, RZ ;  /* 0x000000340d007224 */ /* 0x082fe400078e02ff */
[----:B------:R-:W-:Y:S02]  /*2520*/  IMAD.IADD R7, R21, 0x1, R49 ;  /* 0x0000000115077824 */ /* 0x000fe400078e0231 */
[----:B------:R-:W-:Y:S02]  /*2530*/  IMAD.MOV.U32 R6, RZ, RZ, R20 ;  /* 0x000000ffff067224 */ /* 0x000fe400078e0014 */
[C---:B------:R-:W-:Y:S02]  /*2540*/  IMAD R51, R12.reuse, R53, R0 ;  /* 0x000000350c337224 */ /* 0x040fe400078e0200 */
[----:B------:R-:W-:-:S04]  /*2550*/  IMAD.WIDE.U32 R2, R12, R52, R6 ;  /* 0x000000340c027225 */ /* 0x000fc800078e0006 */
[----:B------:R-:W-:Y:S01]  /*2560*/  IMAD.IADD R0, R3, 0x1, R51 ;  /* 0x0000000103007824 */ /* 0x000fe200078e0233 */
[----:B--2---:R-:W-:-:S04]  /*2570*/  LEA R8, P1, R2, R54, 0x1 ;  /* 0x0000003602087211 */ /* 0x004fc800078208ff */
[----:B------:R-:W-:-:S05]  /*2580*/  LEA.HI.X R9, R2, R55, R0, 0x1, P1 ;  /* 0x0000003702097211 */ /* 0x000fca00008f0c00 */
[----:B------:R0:W2:Y:S01]  /*2590*/  @P2 LDG.E.LTC128B.U16 R0, desc[UR38][R8.64] ;  /* 0x0000002608002981 */ /* 0x0000a2000c1e1520 */
[----:B------:R-:W-:Y:S01]  /*25a0*/  IMAD.WIDE.U32 R10, R12, R52, R4 ;  /* 0x000000340c0a7225 */ /* 0x000fe200078e0004 */
[----:B------:R-:W-:Y:S03]  /*25b0*/  BSSY B1, `(.L_x_35) ;  /* 0x0000013000017945 */ /* 0x000fe60003800000 */
[----:B------:R-:W-:Y:S02]  /*25c0*/  IMAD.IADD R11, R51, 0x1, R11 ;  /* 0x00000001330b7824 */ /* 0x000fe400078e020b */
[----:B------:R-:W-:Y:S01]  /*25d0*/  IMAD.WIDE.U32 R10, R45, R50, R10 ;  /* 0x000000322d0a7225 */ /* 0x000fe200078e000a */
[----:B0-----:R-:W-:-:S03]  /*25e0*/  SHF.L.U64.HI R9, R52, 0x3, R53 ;  /* 0x0000000334097819 */ /* 0x001fc60000010235 */
[----:B------:R-:W-:Y:S02]  /*25f0*/  IMAD.IADD R8, R49, 0x1, R11 ;  /* 0x0000000131087824 */ /* 0x000fe400078e020b */
[----:B--2---:R-:W-:-:S05]  /*2600*/  HADD2.F32 R2, -RZ, R0.H0_H0 ;  /* 0x20000000ff027230 */ /* 0x004fca0000004100 */
[----:B------:R-:W-:Y:S01]  /*2610*/  FMUL R3, R2, R35 ;  /* 0x0000002302037220 */ /* 0x000fe20000400000 */
[----:B------:R-:W-:-:S03]  /*2620*/  LEA R2, P1, R14, UR4, 0x1 ;  /* 0x000000040e027c11 */ /* 0x000fc6000f8208ff */
[----:B------:R-:W-:Y:S01]  /*2630*/  FFMA R24, R24, R34, R3 ;  /* 0x0000002218187223 */ /* 0x000fe20000000003 */
[----:B------:R-:W-:Y:S02]  /*2640*/  LEA.HI.X R3, R14, UR5, R57, 0x1, P1 ;  /* 0x000000050e037c11 */ /* 0x000fe400088f0c39 */
[----:B------:R-:W-:Y:S02]  /*2650*/  ISETP.GT.AND P1, PT, R56, 0x1, PT ;  /* 0x000000013800780c */ /* 0x000fe40003f24270 */
[----:B------:R-:W-:Y:S02]  /*2660*/  F2FP.F16.F32.PACK_AB R24, RZ, R24 ;  /* 0x00000018ff18723e */ /* 0x000fe400000000ff */
[----:B------:R-:W-:Y:S02]  /*2670*/  ISETP.GT.AND P3, PT, R46, RZ, P1 ;  /* 0x000000ff2e00720c */ /* 0x000fe40000f64270 */
[C---:B------:R-:W-:Y:S01]  /*2680*/  LEA R14, P4, R10.reuse, R54, 0x1 ;  /* 0x000000360a0e7211 */ /* 0x040fe200078808ff */
[----:B------:R0:W-:Y:S03]  /*2690*/  @P2 STG.E.U16 desc[UR38][R2.64], R24 ;  /* 0x0000001802002986 */ /* 0x0001e6000c101526 */
[----:B------:R-:W-:Y:S01]  /*26a0*/  LEA.HI.X R15, R10, R55, R8, 0x1, P4 ;  /* 0x000000370a0f7211 */ /* 0x000fe200020f0c08 */
[----:B------:R-:W-:-:S06]  /*26b0*/  IMAD.SHL.U32 R8, R52, 0x8, RZ ;  /* 0x0000000834087824 */ /* 0x000fcc00078e00ff */
[----:B------:R-:W-:Y:S05]  /*26c0*/  @!P3 BRA `(.L_x_36) ;  /* 0x000000000004b947 */ /* 0x000fea0003800000 */
[----:B------:R1:W5:Y:S02]  /*26d0*/  LDG.E.LTC128B.U16 R0, desc[UR38][R14.64+0x2] ;  /* 0x000002260e007981 */ /* 0x000364000c1e1520 */
.L_x_36:
[----:B------:R-:W-:Y:S05]  /*26e0*/  BSYNC B1 ;  /* 0x0000000000017941 */ /* 0x000fea0003800000 */
.L_x_35:
[----:B-----5:R-:W-:Y:S01]  /*26f0*/  HADD2.F32 R6, -RZ, R0.H0_H0 ;  /* 0x20000000ff067230 */ /* 0x020fe20000004100 */
[----:B------:R-:W-:Y:S01]  /*2700*/  ISETP.GT.AND P0, PT, R46, 0x8, P0 ;  /* 0x000000082e00780c */ /* 0x000fe20000704270 */
[----:B------:R-:W-:Y:S01]  /*2710*/  IMAD.WIDE.U32 R8, R12, R52, R8 ;  /* 0x000000340c087225 */ /* 0x000fe200078e0008 */
[----:B------:R-:W-:-:S03]  /*2720*/  PRMT R12, R0, 0x7610, R12 ;  /* 0x00007610000c7816 */ /* 0x000fc6000000000c */
[----:B------:R-:W-:Y:S01]  /*2730*/  FMUL R6, R6, R35 ;  /* 0x0000002306067220 */ /* 0x000fe20000400000 */
[----:B------:R-:W-:Y:S01]  /*2740*/  IMAD.IADD R51, R51, 0x1, R9 ;  /* 0x0000000133337824 */ /* 0x000fe200078e0209 */
[----:B------:R-:W-:Y:S02]  /*2750*/  IADD3 R20, P2, R20, R8, RZ ;  /* 0x0000000814147210 */ /* 0x000fe40007f5e0ff */
[----:B------:R-:W-:-:S03]  /*2760*/  FFMA R25, R25, R34, R6 ;  /* 0x0000002219197223 */ /* 0x000fc60000000006 */
[----:B------:R-:W-:Y:S01]  /*2770*/  IMAD.X R7, R51, 0x1, R7, P2 ;  /* 0x0000000133077824 */ /* 0x000fe200010e0607 */
[C---:B------:R-:W-:Y:S02]  /*2780*/  LEA R6, P2, R20.reuse, R54, 0x1 ;  /* 0x0000003614067211 */ /* 0x040fe400078408ff */
[----:B------:R-:W-:Y:S02]  /*2790*/  F2FP.F16.F32.PACK_AB R25, RZ, R25 ;  /* 0x00000019ff19723e */ /* 0x000fe400000000ff */
[----:B------:R-:W-:-:S03]  /*27a0*/  LEA.HI.X R7, R20, R55, R7, 0x1, P2 ;  /* 0x0000003714077211 */ /* 0x000fc600010f0c07 */
[----:B------:R2:W-:Y:S04]  /*27b0*/  @P3 STG.E.U16 desc[UR38][R2.64+0x2], R25 ;  /* 0x0000021902003986 */ /* 0x0005e8000c101526 */
[----:B------:R-:W3:Y:S01]  /*27c0*/  @P0 LDG.E.LTC128B.U16 R12, desc[UR38][R6.64] ;  /* 0x00000026060c0981 */ /* 0x000ee2000c1e1520 */
[----:B------:R-:W-:Y:S01]  /*27d0*/  IADD3 R8, P2, R4, R8, RZ ;  /* 0x0000000804087210 */ /* 0x000fe20007f5e0ff */
[----:B------:R-:W-:Y:S01]  /*27e0*/  BSSY B1, `(.L_x_37) ;  /* 0x0000011000017945 */ /* 0x000fe20003800000 */
[----:B------:R-:W-:Y:S02]  /*27f0*/  SHF.L.U64.HI R11, R37, 0x1, R38 ;  /* 0x00000001250b7819 */ /* 0x000fe40000010226 */
[----:B------:R-:W-:Y:S01]  /*2800*/  ISETP.GT.AND P1, PT, R46, 0x8, P1 ;  /* 0x000000082e00780c */ /* 0x000fe20000f24270 */
[----:B------:R-:W-:Y:S01]  /*2810*/  IMAD.X R9, R5, 0x1, R51, P2 ;  /* 0x0000000105097824 */ /* 0x000fe200010e0633 */
[----:B------:R-:W-:Y:S01]  /*2820*/  LEA R4, P2, R37, R2, 0x1 ;  /* 0x0000000225047211 */ /* 0x000fe200078408ff */
[----:B------:R-:W-:-:S03]  /*2830*/  IMAD.WIDE.U32 R8, R45, R50, R8 ;  /* 0x000000322d087225 */ /* 0x000fc600078e0008 */
[----:B------:R-:W-:Y:S01]  /*2840*/  LEA R10, P3, R8, R54, 0x1 ;  /* 0x00000036080a7211 */ /* 0x000fe200078608ff */
[----:B---3--:R-:W-:-:S05]  /*2850*/  HADD2.F32 R0, -RZ, R12.H0_H0 ;  /* 0x2000000cff007230 */ /* 0x008fca0000004100 */
[----:B------:R-:W-:Y:S01]  /*2860*/  FMUL R5, R0, R35 ;  /* 0x0000002300057220 */ /* 0x000fe20000400000 */
[----:B------:R-:W-:-:S03]  /*2870*/  IMAD.IADD R0, R49, 0x1, R9 ;  /* 0x0000000131007824 */ /* 0x000fc600078e0209 */
[----:B------:R-:W-:-:S05]  /*2880*/  FFMA R5, R26, R34, R5 ;  /* 0x000000221a057223 */ /* 0x000fca0000000005 */
[----:B------:R-:W-:Y:S01]  /*2890*/  F2FP.F16.F32.PACK_AB R6, RZ, R5 ;  /* 0x00000005ff06723e */ /* 0x000fe200000000ff */
[----:B------:R-:W-:Y:S01]  /*28a0*/  IMAD.X R5, R11, 0x1, R3, P2 ;  /* 0x000000010b057824 */ /* 0x000fe200010e0603 */
[----:B------:R-:W-:-:S04]  /*28b0*/  LEA.HI.X R11, R8, R55, R0, 0x1, P3 ;  /* 0x00000037080b7211 */ /* 0x000fc800018f0c00 */
[----:B------:R2:W-:Y:S01]  /*28c0*/  @P0 STG.E.U16 desc[UR38][R4.64], R6 ;  /* 0x0000000604000986 */ /* 0x0005e2000c101526 */
[----:B------:R-:W-:Y:S05]  /*28d0*/  @!P1 BRA `(.L_x_38) ;  /* 0x0000000000049947 */ /* 0x000fea0003800000 */
[----:B------:R3:W5:Y:S02]  /*28e0*/  LDG.E.LTC128B.U16 R12, desc[UR38][R10.64+0x2] ;  /* 0x000002260a0c7981 */ /* 0x000764000c1e1520 */
.L_x_38:
[----:B------:R-:W-:Y:S05]  /*28f0*/  BSYNC B1 ;  /* 0x0000000000017941 */ /* 0x000fea0003800000 */
.L_x_37:
[----:B-----5:R-:W-:Y:S01]  /*2900*/  HADD2.F32 R0, -RZ, R12.H0_H0 ;  /* 0x2000000cff007230 */ /* 0x020fe20000004100 */
[----:B------:R-:W-:Y:S01]  /*2910*/  ISETP.GT.AND P0, PT, R56, 0x8, PT ;  /* 0x000000083800780c */ /* 0x000fe20003f04270 */
[----:B------:R-:W-:Y:S03]  /*2920*/  BSSY B1, `(.L_x_39) ;  /* 0x0000008000017945 */ /* 0x000fe60003800000 */
[----:B------:R-:W-:Y:S01]  /*2930*/  FMUL R0, R0, R35 ;  /* 0x0000002300007220 */ /* 0x000fe20000400000 */
[----:B------:R-:W-:-:S03]  /*2940*/  ISETP.GT.AND P2, PT, R46, RZ, P0 ;  /* 0x000000ff2e00720c */ /* 0x000fc60000744270 */
[----:B------:R-:W-:-:S05]  /*2950*/  FFMA R0, R27, R34, R0 ;  /* 0x000000221b007223 */ /* 0x000fca0000000000 */
[----:B------:R-:W-:-:S05]  /*2960*/  F2FP.F16.F32.PACK_AB R0, RZ, R0 ;  /* 0x00000000ff00723e */ /* 0x000fca00000000ff */
[----:B------:R4:W-:Y:S01]  /*2970*/  @P1 STG.E.U16 desc[UR38][R4.64+0x2], R0 ;  /* 0x0000020004001986 */ /* 0x0009e2000c101526 */
[----:B------:R-:W-:Y:S05]  /*2980*/  @!P2 BRA `(.L_x_40) ;  /* 0x000000000004a947 */ /* 0x000fea0003800000 */
[----:B------:R0:W5:Y:S02]  /*2990*/  LDG.E.LTC128B.U16 R12, desc[UR38][R14.64+0x10] ;  /* 0x000010260e0c7981 */ /* 0x000164000c1e1520 */
.L_x_40:
[----:B------:R-:W-:Y:S05]  /*29a0*/  BSYNC B1 ;  /* 0x0000000000017941 */ /* 0x000fea0003800000 */
.L_x_39:
[----:B----45:R-:W-:Y:S01]  /*29b0*/  HADD2.F32 R0, -RZ, R12.H0_H0 ;  /* 0x2000000cff007230 */ /* 0x030fe20000004100 */
        /* <DEDUP_REMOVED lines=9> */
.L_x_42:
[----:B------:R-:W-:Y:S05]  /*2a50*/  BSYNC B1 ;  /* 0x0000000000017941 */ /* 0x000fea0003800000 */
.L_x_41:
[----:B-----5:R-:W-:Y:S01]  /*2a60*/  HADD2.F32 R0, -RZ, R12.H0_H0 ;  /* 0x2000000cff007230 */ /* 0x020fe20000004100 */
[----:B------:R-:W-:Y:S01]  /*2a70*/  ISETP.GT.AND P0, PT, R46, 0x8, P0 ;  /* 0x000000082e00780c */ /* 0x000fe20000704270 */
[----:B------:R-:W-:Y:S03]  /*2a80*/  BSSY B1, `(.L_x_43) ;  /* 0x0000007000017945 */ /* 0x000fe60003800000 */
[----:B------:R-:W-:-:S04]  /*2a90*/  FMUL R0, R0, R35 ;  /* 0x0000002300007220 */ /* 0x000fc80000400000 */
[----:B------:R-:W-:-:S05]  /*2aa0*/  FFMA R0, R29, R34, R0 ;  /* 0x000000221d007223 */ /* 0x000fca0000000000 */
[----:B------:R-:W-:-:S05]  /*2ab0*/  F2FP.F16.F32.PACK_AB R0, RZ, R0 ;  /* 0x00000000ff00723e */ /* 0x000fca00000000ff */
[----:B------:R0:W-:Y:S01]  /*2ac0*/  @P3 STG.E.U16 desc[UR38][R2.64+0x12], R0 ;  /* 0x0000120002003986 */ /* 0x0001e2000c101526 */
[----:B------:R-:W-:Y:S05]  /*2ad0*/  @!P0 BRA `(.L_x_44) ;  /* 0x0000000000048947 */ /* 0x000fea0003800000 */
[----:B------:R0:W5:Y:S02]  /*2ae0*/  LDG.E.LTC128B.U16 R12, desc[UR38][R10.64+0x10] ;  /* 0x000010260a0c7981 */ /* 0x000164000c1e1520 */
.L_x_44:
[----:B------:R-:W-:Y:S05]  /*2af0*/  BSYNC B1 ;  /* 0x0000000000017941 */ /* 0x000fea0003800000 */
.L_x_43:
[----:B0----5:R-:W-:Y:S01]  /*2b00*/  HADD2.F32 R0, -RZ, R12.H0_H0 ;  /* 0x2000000cff007230 */ /* 0x021fe20000004100 */
[----:B------:R-:W-:Y:S01]  /*2b10*/  ISETP.GT.AND P1, PT, R46, 0x8, P1 ;  /* 0x000000082e00780c */ /* 0x000fe20000f24270 */
[----:B--2-4-:R-:W-:Y:S01]  /*2b20*/  @P0 IMAD.MOV.U32 R2, RZ, RZ, R4 ;  /* 0x000000ffff020224 */ /* 0x014fe200078e0004 */
[----:B------:R-:W-:Y:S02]  /*2b30*/  BSSY B1, `(.L_x_45) ;  /* 0x0000009000017945 */ /* 0x000fe40003800000 */
[----:B------:R-:W-:-:S04]  /*2b40*/  FMUL R3, R0, R35 ;  /* 0x0000002300037220 */ /* 0x000fc80000400000 */
[----:B------:R-:W-:-:S05]  /*2b50*/  FFMA R3, R30, R34, R3 ;  /* 0x000000221e037223 */ /* 0x000fca0000000003 */
[----:B------:R-:W-:-:S04]  /*2b60*/  F2FP.F16.F32.PACK_AB R3, RZ, R3 ;  /* 0x00000003ff03723e */ /* 0x000fc800000000ff */
[----:B------:R-:W-:Y:S01]  /*2b70*/  PRMT R0, R3, 0x7610, R0 ;  /* 0x0000761003007816 */ /* 0x000fe20000000000 */
[----:B------:R-:W-:-:S05]  /*2b80*/  @P0 IMAD.MOV.U32 R3, RZ, RZ, R5 ;  /* 0x000000ffff030224 */ /* 0x000fca00078e0005 */
[----:B------:R0:W-:Y:S01]  /*2b90*/  @P0 STG.E.U16 desc[UR38][R2.64+0x10], R0 ;  /* 0x0000100002000986 */ /* 0x0001e2000c101526 */
[----:B------:R-:W-:Y:S05]  /*2ba0*/  @!P1 BRA `(.L_x_46) ;  /* 0x0000000000049947 */ /* 0x000fea0003800000 */
[----:B------:R2:W5:Y:S02]  /*2bb0*/  LDG.E.LTC128B.U16 R12, desc[UR38][R10.64+0x12] ;  /* 0x000012260a0c7981 */ /* 0x000564000c1e1520 */
.L_x_46:
[----:B------:R-:W-:Y:S05]  /*2bc0*/  BSYNC B1 ;  /* 0x0000000000017941 */ /* 0x000fea0003800000 */
.L_x_45:
[----:B------:R-:W-:Y:S05]  /*2bd0*/  @!P1 BRA `(.L_x_47) ;  /* 0x0000000000c89947 */ /* 0x000fea0003800000 */
[----:B-----5:R-:W-:-:S05]  /*2be0*/  HADD2.F32 R12, -RZ, R12.H0_H0 ;  /* 0x2000000cff0c7230 */ /* 0x020fca0000004100 */
[----:B------:R-:W-:-:S04]  /*2bf0*/  FMUL R12, R12, R35 ;  /* 0x000000230c0c7220 */ /* 0x000fc80000400000 */
[----:B------:R-:W-:-:S05]  /*2c00*/  FFMA R12, R31, R34, R12 ;  /* 0x000000221f0c7223 */ /* 0x000fca000000000c */
[----:B------:R-:W-:-:S05]  /*2c10*/  F2FP.F16.F32.PACK_AB R12, RZ, R12 ;  /* 0x0000000cff0c723e */ /* 0x000fca00000000ff */
[----:B------:R4:W-:Y:S01]  /*2c20*/  STG.E.U16 desc[UR38][R4.64+0x12], R12 ;  /* 0x0000120c04007986 */ /* 0x0009e2000c101526 */
[----:B------:R-:W-:Y:S05]  /*2c30*/  BRA `(.L_x_47) ;  /* 0x0000000000b07947 */ /* 0x000fea0003800000 */
.L_x_34:
[----:B------:R-:W-:Y:S01]  /*2c40*/  ULDC.64 UR4, c[0x0][0x5c0] ;  /* 0x0001700000047ab9 */ /* 0x000fe20000000a00 */
[----:B------:R-:W-:Y:S01]  /*2c50*/  ISETP.GT.AND P0, PT, R56, RZ, PT ;  /* 0x000000ff3800720c */ /* 0x000fe20003f04270 */
[-C--:B------:R-:W-:Y:S01]  /*2c60*/  FMUL R24, R24, R34.reuse ;  /* 0x0000002218187220 */ /* 0x080fe20000400000 */
[----:B------:R-:W-:Y:S01]  /*2c70*/  LEA R2, P5, R14, UR4, 0x1 ;  /* 0x000000040e027c11 */ /* 0x000fe2000f8a08ff */
[-C--:B------:R-:W-:Y:S01]  /*2c80*/  FMUL R25, R25, R34.reuse ;  /* 0x0000002219197220 */ /* 0x080fe20000400000 */
[----:B------:R-:W-:Y:S01]  /*2c90*/  ISETP.GT.AND P2, PT, R56, 0x1, PT ;  /* 0x000000013800780c */ /* 0x000fe20003f44270 */
[-C--:B------:R-:W-:Y:S01]  /*2ca0*/  FMUL R26, R26, R34.reuse ;  /* 0x000000221a1a7220 */ /* 0x080fe20000400000 */
[----:B------:R-:W-:Y:S01]  /*2cb0*/  ISETP.GT.AND P4, PT, R46, RZ, P0 ;  /* 0x000000ff2e00720c */ /* 0x000fe20000784270 */
[-C--:B------:R-:W-:Y:S01]  /*2cc0*/  FMUL R27, R27, R34.reuse ;  /* 0x000000221b1b7220 */ /* 0x080fe20000400000 */
[----:B------:R-:W-:Y:S01]  /*2cd0*/  LEA.HI.X R3, R14, UR5, R57, 0x1, P5 ;  /* 0x000000050e037c11 */ /* 0x000fe2000a8f0c39 */
[-C--:B------:R-:W-:Y:S01]  /*2ce0*/  FMUL R28, R28, R34.reuse ;  /* 0x000000221c1c7220 */ /* 0x080fe20000400000 */
[----:B------:R-:W-:Y:S01]  /*2cf0*/  ISETP.GT.AND P5, PT, R46, RZ, P2 ;  /* 0x000000ff2e00720c */ /* 0x000fe200017a4270 */
[----:B------:R-:W-:Y:S01]  /*2d00*/  FMUL R29, R29, R34 ;  /* 0x000000221d1d7220 */ /* 0x000fe20000400000 */
[----:B------:R-:W-:Y:S01]  /*2d10*/  F2FP.F16.F32.PACK_AB R24, RZ, R24 ;  /* 0x00000018ff18723e */ /* 0x000fe200000000ff */
[-C--:B------:R-:W-:Y:S01]  /*2d20*/  FMUL R30, R30, R34.reuse ;  /* 0x000000221e1e7220 */ /* 0x080fe20000400000 */
[----:B------:R-:W-:Y:S01]  /*2d30*/  F2FP.F16.F32.PACK_AB R25, RZ, R25 ;  /* 0x00000019ff19723e */ /* 0x000fe200000000ff */
[----:B------:R-:W-:Y:S01]  /*2d40*/  FMUL R31, R31, R34 ;  /* 0x000000221f1f7220 */ /* 0x000fe20000400000 */
[----:B------:R-:W-:-:S02]  /*2d50*/  SHF.L.U64.HI R5, R37, 0x1, R38 ;  /* 0x0000000125057819 */ /* 0x000fc40000010226 */
[C---:B------:R-:W-:Y:S01]  /*2d60*/  ISETP.GT.AND P3, PT, R56.reuse, 0x8, PT ;  /* 0x000000083800780c */ /* 0x040fe20003f64270 */
[----:B------:R-:W-:Y:S01]  /*2d70*/  @P4 STG.E.U16 desc[UR38][R2.64], R24 ;  /* 0x0000001802004986 */ /* 0x000fe2000c101526 */
[----:B------:R-:W-:Y:S02]  /*2d80*/  ISETP.GT.AND P1, PT, R56, 0x9, PT ;  /* 0x000000093800780c */ /* 0x000fe40003f24270 */
[C---:B------:R-:W-:Y:S01]  /*2d90*/  ISETP.GT.AND P0, PT, R46.reuse, 0x8, P0 ;  /* 0x000000082e00780c */ /* 0x040fe20000704270 */
[----:B------:R-:W-:Y:S01]  /*2da0*/  @P5 STG.E.U16 desc[UR38][R2.64+0x2], R25 ;  /* 0x0000021902005986 */ /* 0x000fe2000c101526 */
[----:B------:R-:W-:Y:S02]  /*2db0*/  LEA R4, P5, R37, R2, 0x1 ;  /* 0x0000000225047211 */ /* 0x000fe400078a08ff */
[C---:B------:R-:W-:Y:S02]  /*2dc0*/  ISETP.GT.AND P2, PT, R46.reuse, 0x8, P2 ;  /* 0x000000082e00780c */ /* 0x040fe40001744270 */
[C---:B------:R-:W-:Y:S01]  /*2dd0*/  ISETP.GT.AND P4, PT, R46.reuse, RZ, P3 ;  /* 0x000000ff2e00720c */ /* 0x040fe20001f84270 */
[----:B------:R-:W-:Y:S01]  /*2de0*/  IMAD.X R5, R5, 0x1, R3, P5 ;  /* 0x0000000105057824 */ /* 0x000fe200028e0603 */
[----:B------:R-:W-:-:S02]  /*2df0*/  ISETP.GT.AND P5, PT, R46, RZ, P1 ;  /* 0x000000ff2e00720c */ /* 0x000fc40000fa4270 */
[C---:B------:R-:W-:Y:S02]  /*2e00*/  ISETP.GT.AND P3, PT, R46.reuse, 0x8, P3 ;  /* 0x000000082e00780c */ /* 0x040fe40001f64270 */
[----:B------:R-:W-:Y:S02]  /*2e10*/  F2FP.F16.F32.PACK_AB R26, RZ, R26 ;  /* 0x0000001aff1a723e */ /* 0x000fe400000000ff */
[----:B------:R-:W-:Y:S02]  /*2e20*/  F2FP.F16.F32.PACK_AB R27, RZ, R27 ;  /* 0x0000001bff1b723e */ /* 0x000fe400000000ff */
[----:B------:R-:W-:Y:S01]  /*2e30*/  ISETP.GT.AND P1, PT, R46, 0x8, P1 ;  /* 0x000000082e00780c */ /* 0x000fe20000f24270 */
[----:B------:R-:W-:Y:S01]  /*2e40*/  @P0 STG.E.U16 desc[UR38][R4.64], R26 ;  /* 0x0000001a04000986 */ /* 0x000fe2000c101526 */
[----:B------:R-:W-:Y:S02]  /*2e50*/  F2FP.F16.F32.PACK_AB R28, RZ, R28 ;  /* 0x0000001cff1c723e */ /* 0x000fe400000000ff */
[----:B------:R-:W-:Y:S01]  /*2e60*/  F2FP.F16.F32.PACK_AB R29, RZ, R29 ;  /* 0x0000001dff1d723e */ /* 0x000fe200000000ff */
[----:B------:R-:W-:Y:S01]  /*2e70*/  @P2 STG.E.U16 desc[UR38][R4.64+0x2], R27 ;  /* 0x0000021b04002986 */ /* 0x000fe2000c101526 */
[----:B------:R-:W-:-:S02]  /*2e80*/  F2FP.F16.F32.PACK_AB R30, RZ, R30 ;  /* 0x0000001eff1e723e */ /* 0x000fc400000000ff */
[----:B------:R-:W-:Y:S01]  /*2e90*/  F2FP.F16.F32.PACK_AB R31, RZ, R31 ;  /* 0x0000001fff1f723e */ /* 0x000fe200000000ff */
[----:B------:R-:W-:Y:S04]  /*2ea0*/  @P4 STG.E.U16 desc[UR38][R2.64+0x10], R28 ;  /* 0x0000101c02004986 */ /* 0x000fe8000c101526 */
[----:B------:R0:W-:Y:S02]  /*2eb0*/  @P5 STG.E.U16 desc[UR38][R2.64+0x12], R29 ;  /* 0x0000121d02005986 */ /* 0x0001e4000c101526 */
[----:B0-----:R-:W-:Y:S02]  /*2ec0*/  @P3 IMAD.MOV.U32 R2, RZ, RZ, R4 ;  /* 0x000000ffff023224 */ /* 0x001fe400078e0004 */
[----:B------:R-:W-:-:S05]  /*2ed0*/  @P3 IMAD.MOV.U32 R3, RZ, RZ, R5 ;  /* 0x000000ffff033224 */ /* 0x000fca00078e0005 */
[----:B------:R0:W-:Y:S04]  /*2ee0*/  @P3 STG.E.U16 desc[UR38][R2.64+0x10], R30 ;  /* 0x0000101e02003986 */ /* 0x0001e8000c101526 */
[----:B------:R0:W-:Y:S02]  /*2ef0*/  @P1 STG.E.U16 desc[UR38][R4.64+0x12], R31 ;  /* 0x0000121f04001986 */ /* 0x0001e4000c101526 */
.L_x_47:
[----:B------:R-:W-:Y:S05]  /*2f00*/  BSYNC B0 ;  /* 0x0000000000007941 */ /* 0x000fea0003800000 */
.L_x_33:
[----:B------:R-:W-:Y:S01]  /*2f10*/  IADD3 R18, P0, R18, UR36, RZ ;  /* 0x0000002412127c10 */ /* 0x000fe2000ff1e0ff */
[----:B------:R-:W-:Y:S01]  /*2f20*/  ULDC.64 UR4, c[0x0][0x650] ;  /* 0x0001940000047ab9 */ /* 0x000fe20000000a00 */
[----:B0-----:R-:W-:Y:S01]  /*2f30*/  PRMT R0, RZ, 0x7610, R0 ;  /* 0x00007610ff007816 */ /* 0x001fe20000000000 */
[----:B------:R-:W-:Y:S01]  /*2f40*/  IMAD.MOV.U32 R46, RZ, RZ, -0x1 ;  /* 0xffffffffff2e7424 */ /* 0x000fe200078e00ff */
[----:B------:R-:W-:Y:S01]  /*2f50*/  IADD3.X R19, R19, UR42, RZ, P0, !PT ;  /* 0x0000002a13137c10 */ /* 0x000fe200087fe4ff */
[----:B------:R-:W-:Y:S01]  /*2f60*/  IMAD.MOV.U32 R45, RZ, RZ, -0x1 ;  /* 0xffffffffff2d7424 */ /* 0x000fe200078e00ff */
[----:B------:R-:W-:-:S04]  /*2f70*/  ISETP.GE.U32.AND P0, PT, R18, UR4, PT ;  /* 0x0000000412007c0c */ /* 0x000fc8000bf06070 */
[----:B------:R-:W-:-:S13]  /*2f80*/  ISETP.GE.U32.AND.EX P0, PT, R19, UR5, PT, P0 ;  /* 0x0000000513007c0c */ /* 0x000fda000bf06100 */
[----:B------:R-:W-:Y:S05]  /*2f90*/  @P0 BRA `(.L_x_48) ;  /* 0x00000004004c0947 */ /* 0x000fea0003800000 */
[----:B------:R-:W0:Y:S01]  /*2fa0*/  LDC.64 R8, c[0x0][0x628] ;  /* 0x00018a00ff087b82 */ /* 0x000e220000000a00 */
[----:B-1----:R-:W1:Y:S01]  /*2fb0*/  S2R R14, SR_CTAID.X ;  /* 0x00000000000e7919 */ /* 0x002e620000002500 */
[----:B------:R-:W-:Y:S02]  /*2fc0*/  IMAD.MOV.U32 R6, RZ, RZ, R18 ;  /* 0x000000ffff067224 */ /* 0x000fe400078e0012 */
[----:B------:R-:W-:Y:S01]  /*2fd0*/  IMAD.MOV.U32 R7, RZ, RZ, R19 ;  /* 0x000000ffff077224 */ /* 0x000fe200078e0013 */
[----:B------:R-:W0:Y:S03]  /*2fe0*/  S2R R15, SR_CTAID.Y ;  /* 0x00000000000f7919 */ /* 0x000e260000002600 */
[----:B------:R-:W1:Y:S08]  /*2ff0*/  LDC R0, c[0x0][0x630] ;  /* 0x00018c00ff007b82 */ /* 0x000e700000000800 */
[----:B----45:R-:W4:Y:S01]  /*3000*/  LDC.64 R12, c[0x0][0x620] ;  /* 0x00018800ff0c7b82 */ /* 0x030f220000000a00 */
[----:B0-----:R-:W-:-:S04]  /*3010*/  ISETP.NE.U32.AND P0, PT, R8, RZ, PT ;  /* 0x000000ff0800720c */ /* 0x001fc80003f05070 */
[----:B------:R-:W-:-:S13]  /*3020*/  ISETP.NE.AND.EX P0, PT, R9, RZ, PT, P0 ;  /* 0x000000ff0900720c */ /* 0x000fda0003f05300 */
[----:B-1--4-:R-:W-:Y:S05]  /*3030*/  @!P0 BRA `(.L_x_49) ;  /* 0x0000000000288947 */ /* 0x012fea0003800000 */
[----:B------:R-:W0:Y:S02]  /*3040*/  LDC R3, c[0x0][0x634] ;  /* 0x00018d00ff037b82 */ /* 0x000e240000000800 */
[----:B0-----:R-:W-:-:S05]  /*3050*/  IADD3 R7, P0, R18, R3, RZ ;  /* 0x0000000312077210 */ /* 0x001fca0007f1e0ff */
[----:B--23--:R-:W-:-:S04]  /*3060*/  IMAD.X R11, RZ, RZ, R19, P0 ;  /* 0x000000ffff0b7224 */ /* 0x00cfc800000e0613 */
[----:B------:R-:W-:-:S04]  /*3070*/  IMAD.WIDE.U32 R2, R11, R8, RZ ;  /* 0x000000080b027225 */ /* 0x000fc800078e00ff */
[----:B------:R-:W-:-:S04]  /*3080*/  IMAD.WIDE.U32 R4, P0, R7, R9, R2 ;  /* 0x0000000907047225 */ /* 0x000fc80007800002 */
[----:B------:R-:W-:-:S04]  /*3090*/  IMAD.WIDE.U32 R2, R7, R8, RZ ;  /* 0x0000000807027225 */ /* 0x000fc800078e00ff */
[----:B------:R-:W-:Y:S01]  /*30a0*/  IMAD.X R7, RZ, RZ, RZ, P0 ;  /* 0x000000ffff077224 */ /* 0x000fe200000e06ff */
[----:B------:R-:W-:Y:S01]  /*30b0*/  IADD3 RZ, P0, R3, R4, RZ ;  /* 0x0000000403ff7210 */ /* 0x000fe20007f1e0ff */
[----:B------:R-:W-:-:S04]  /*30c0*/  IMAD.MOV.U32 R6, RZ, RZ, R5 ;  /* 0x000000ffff067224 */ /* 0x000fc800078e0005 */
[----:B------:R-:W-:-:S08]  /*30d0*/  IMAD.WIDE.U32.X R6, R11, R9, R6, P0 ;  /* 0x000000090b067225 */ /* 0x000fd000000e0406 */
.L_x_49:
[-CC-:B------:R-:W-:Y:S01]  /*30e0*/  SHF.R.U64 R45, R6, R0.reuse, R7.reuse ;  /* 0x00000000062d7219 */ /* 0x180fe20000001207 */
[----:B------:R-:W0:Y:S01]  /*30f0*/  LDC.64 R24, c[0x0][0x640] ;  /* 0x00019000ff187b82 */ /* 0x000e220000000a00 */
[----:B------:R-:W-:Y:S01]  /*3100*/  SHF.R.U32.HI R0, RZ, R0, R7 ;  /* 0x00000000ff007219 */ /* 0x000fe20000011607 */
[----:B------:R-:W-:Y:S01]  /*3110*/  ULDC UR4, c[0x0][0x150] ;  /* 0x0000540000047ab9 */ /* 0x000fe20000000800 */
[----:B------:R-:W-:Y:S02]  /*3120*/  IADD3 R5, P0, RZ, -R45, RZ ;  /* 0x8000002dff057210 */ /* 0x000fe40007f1e0ff */
[----:B------:R-:W-:-:S03]  /*3130*/  I2FP.F32.U32 R6, R14 ;  /* 0x0000000e00067245 */ /* 0x000fc60000201000 */
[----:B------:R-:W1:Y:S01]  /*3140*/  LDC R4, c[0x0][0x618] ;  /* 0x00018600ff047b82 */ /* 0x000e620000000800 */
[----:B------:R-:W-:Y:S02]  /*3150*/  IMAD.X R3, RZ, RZ, ~R0, P0 ;  /* 0x000000ffff037224 */ /* 0x000fe400000e0e00 */
[----:B------:R-:W-:Y:S01]  /*3160*/  FMUL R6, R6, UR4 ;  /* 0x0000000406067c20 */ /* 0x000fe20008400000 */
[----:B------:R-:W-:Y:S01]  /*3170*/  ULDC UR4, c[0x0][0x154] ;  /* 0x0000550000047ab9 */ /* 0x000fe20000000800 */
[-C--:B------:R-:W-:Y:S02]  /*3180*/  IMAD R0, R3, R12.reuse, RZ ;  /* 0x0000000c03007224 */ /* 0x080fe400078e02ff */
[C---:B------:R-:W-:Y:S01]  /*3190*/  IMAD.WIDE.U32 R2, R5.reuse, R12, R18 ;  /* 0x0000000c05027225 */ /* 0x040fe200078e0012 */
[----:B------:R-:W4:Y:S01]  /*31a0*/  LDC R9, c[0x0][0x608] ;  /* 0x00018200ff097b82 */ /* 0x000f220000000800 */
[----:B------:R-:W5:Y:S02]  /*31b0*/  F2I.U32.TRUNC.NTZ R6, R6 ;  /* 0x0000000600067305 */ /* 0x000f64000020f000 */
[----:B------:R-:W-:-:S04]  /*31c0*/  IMAD R5, R5, R13, R0 ;  /* 0x0000000d05057224 */ /* 0x000fc800078e0200 */
[----:B------:R-:W-:Y:S01]  /*31d0*/  IMAD.IADD R3, R3, 0x1, R5 ;  /* 0x0000000103037824 */ /* 0x000fe200078e0205 */
[----:B------:R-:W4:Y:S01]  /*31e0*/  LDC R20, c[0x0][0x658] ;  /* 0x00019600ff147b82 */ /* 0x000f220000000800 */
[----:B------:R-:W-:Y:S02]  /*31f0*/  I2FP.F32.U32 R5, R15 ;  /* 0x0000000f00057245 */ /* 0x000fe40000201000 */
[----:B0-----:R-:W-:-:S03]  /*3200*/  ISETP.NE.U32.AND P0, PT, R24, RZ, PT ;  /* 0x000000ff1800720c */ /* 0x001fc60003f05070 */
[----:B------:R-:W-:Y:S01]  /*3210*/  FMUL R5, R5, UR4 ;  /* 0x0000000405057c20 */ /* 0x000fe20008400000 */
[----:B------:R-:W-:Y:S01]  /*3220*/  ISETP.NE.AND.EX P0, PT, R25, RZ, PT, P0 ;  /* 0x000000ff1900720c */ /* 0x000fe20003f05300 */
[----:B------:R-:W0:Y:S01]  /*3230*/  LDC R7, c[0x0][0x144] ;  /* 0x00005100ff077b82 */ /* 0x000e220000000800 */
[-CC-:B-1----:R-:W-:Y:S01]  /*3240*/  SHF.R.U32.HI R0, RZ, R4.reuse, R3.reuse ;  /* 0x00000004ff007219 */ /* 0x182fe20000011603 */
[----:B-----5:R-:W-:Y:S01]  /*3250*/  IMAD.MOV R6, RZ, RZ, -R6 ;  /* 0x000000ffff067224 */ /* 0x020fe200078e0a06 */
[----:B--23--:R-:W-:-:S05]  /*3260*/  SHF.R.U64 R11, R2, R4, R3 ;  /* 0x00000004020b7219 */ /* 0x00cfca0000001203 */
[----:B------:R-:W1:Y:S01]  /*3270*/  LDC R12, c[0x0][0x148] ;  /* 0x00005200ff0c7b82 */ /* 0x000e620000000800 */
[-CC-:B----4-:R-:W-:Y:S02]  /*3280*/  SHF.R.U64 R8, R11, R9.reuse, R0.reuse ;  /* 0x000000090b087219 */ /* 0x190fe40000001200 */
[----:B------:R-:W-:Y:S02]  /*3290*/  SHF.R.U32.HI R3, RZ, R9, R0 ;  /* 0x00000009ff037219 */ /* 0x000fe40000011600 */
[----:B------:R2:W3:Y:S03]  /*32a0*/  F2I.U32.TRUNC.NTZ R0, R5 ;  /* 0x0000000500007305 */ /* 0x0004e6000020f000 */
[----:B------:R-:W4:Y:S01]  /*32b0*/  LDC R13, c[0x0][0x648] ;  /* 0x00019200ff0d7b82 */ /* 0x000f220000000800 */
[-CC-:B------:R-:W-:Y:S02]  /*32c0*/  SHF.R.U64 R10, R8, R20.reuse, R3.reuse ;  /* 0x00000014080a7219 */ /* 0x180fe40000001203 */
[----:B------:R-:W-:-:S03]  /*32d0*/  SHF.R.U32.HI R3, RZ, R20, R3 ;  /* 0x00000014ff037219 */ /* 0x000fc60000011603 */
[----:B------:R-:W-:Y:S02]  /*32e0*/  IMAD.MOV.U32 R2, RZ, RZ, R10 ;  /* 0x000000ffff027224 */ /* 0x000fe400078e000a */
[----:B------:R-:W1:Y:S01]  /*32f0*/  LDC R21, c[0x0][0x638] ;  /* 0x00018e00ff157b82 */ /* 0x000e620000000800 */
[----:B0-----:R-:W-:-:S07]  /*3300*/  IMAD R14, R7, R6, R14 ;  /* 0x00000006070e7224 */ /* 0x001fce00078e020e */
[----:B------:R-:W0:Y:S08]  /*3310*/  LDC R26, c[0x0][0x610] ;  /* 0x00018400ff1a7b82 */ /* 0x000e300000000800 */
[----:B------:R-:W0:Y:S01]  /*3320*/  LDC R27, c[0x0][0x600] ;  /* 0x00018000ff1b7b82 */ /* 0x000e220000000800 */
[----:B--23--:R-:W-:Y:S05]  /*3330*/  @!P0 BRA `(.L_x_50) ;  /* 0x0000000000288947 */ /* 0x00cfea0003800000 */
[----:B------:R-:W2:Y:S02]  /*3340*/  LDC R7, c[0x0][0x64c] ;  /* 0x00019300ff077b82 */ /* 0x000ea40000000800 */
[----:B--2---:R-:W-:-:S05]  /*3350*/  IADD3 R7, P0, R10, R7, RZ ;  /* 0x000000070a077210 */ /* 0x004fca0007f1e0ff */
        /* <DEDUP_REMOVED lines=8> */
.L_x_50:
[----:B------:R-:W-:Y:S01]  /*33e0*/  ISETP.NE.AND P0, PT, R17, 0x1, PT ;  /* 0x000000011100780c */ /* 0x000fe20003f05270 */
[----:B------:R-:W-:Y:S01]  /*33f0*/  IMAD.MOV R4, RZ, RZ, -R0 ;  /* 0x000000ffff047224 */ /* 0x000fe200078e0a00 */
[----:B----4-:R-:W-:Y:S02]  /*3400*/  SHF.R.U64 R2, R2, R13, R3 ;  /* 0x0000000d02027219 */ /* 0x010fe40000001203 */
[----:B------:R-:W-:Y:S02]  /*3410*/  LOP3.LUT R0, R8, R43, RZ, 0xc0, !PT ;  /* 0x0000002b08007212 */ /* 0x000fe400078ec0ff */
[----:B------:R-:W-:Y:S01]  /*3420*/  LOP3.LUT R11, R11, R42, RZ, 0xc0, !PT ;  /* 0x0000002a0b0b7212 */ /* 0x000fe200078ec0ff */
[----:B------:R-:W-:Y:S02]  /*3430*/  IMAD.MOV R3, RZ, RZ, -R2 ;  /* 0x000000ffff037224 */ /* 0x000fe400078e0a02 */
[----:B------:R-:W-:Y:S02]  /*3440*/  IMAD R47, R39, R2, R0 ;  /* 0x00000002272f7224 */ /* 0x000fe400078e0200 */
[----:B-1----:R-:W-:-:S02]  /*3450*/  IMAD R0, R3, R21, R10 ;  /* 0x0000001503007224 */ /* 0x002fc400078e020a */
[----:B------:R-:W-:Y:S02]  /*3460*/  @P0 IMAD R14, R12, R4, R15 ;  /* 0x000000040c0e0224 */ /* 0x000fe400078e020f */
[----:B0-----:R-:W-:Y:S02]  /*3470*/  IMAD R2, R0, R27, R11 ;  /* 0x0000001b00027224 */ /* 0x001fe400078e020b */
[----:B------:R-:W-:Y:S02]  /*3480*/  IMAD R47, R47, R26, R14 ;  /* 0x0000001a2f2f7224 */ /* 0x000fe400078e020e */
[----:B------:R-:W-:-:S03]  /*3490*/  IMAD.MOV.U32 R3, RZ, RZ, 0x1 ;  /* 0x00000001ff037424 */ /* 0x000fc600078e00ff */
[----:B------:R-:W-:Y:S02]  /*34a0*/  SEL R46, R2, R47, !P0 ;  /* 0x0000002f022e7207 */ /* 0x000fe40004000000 */
[----:B------:R-:W-:Y:S02]  /*34b0*/  PRMT R0, R3, 0x7610, R0 ;  /* 0x0000761003007816 */ /* 0x000fe40000000000 */
[----:B------:R-:W-:-:S07]  /*34c0*/  SEL R47, R47, R2, !P0 ;  /* 0x000000022f2f7207 */ /* 0x000fce0004000000 */
.L_x_48:
[----:B------:R-:W-:Y:S01]  /*34d0*/  LOP3.LUT P0, RZ, R0, 0xff, RZ, 0xc0, !PT ;  /* 0x000000ff00ff7812 */ /* 0x000fe2000780c0ff */
[----:B------:R-:W-:-:S04]  /*34e0*/  UIMAD.WIDE.U32 UR4, UR41, 0x51eb851f, URZ ;  /* 0x51eb851f290478a5 */ /* 0x000fc8000f8e003f */
[----:B------:R-:W-:-:S04]  /*34f0*/  USHF.R.U32.HI UR4, URZ, 0x4, UR5 ;  /* 0x000000043f047899 */ /* 0x000fc80008011605 */
[----:B------:R-:W-:-:S04]  /*3500*/  UIMAD UR41, UR4, -0x32, UR41 ;  /* 0xffffffce042978a4 */ /* 0x000fc8000f8e0229 */
[----:B------:R-:W-:Y:S08]  /*3510*/  @P0 BRA `(.L_x_51) ;  /* 0xffffffe400500947 */ /* 0x000ff0000383ffff */
[----:B------:R-:W-:Y:S05]  /*3520*/  EXIT ;  /* 0x000000000000794d */ /* 0x000fea0003800000 */
.L_x_8:
        /* <DEDUP_REMOVED lines=26> */
.L_x_53:
[----:B------:R-:W0:Y:S01]  /*36d0*/  LDC.64 R26, c[0x0][0x640] ;  /* 0x00019000ff1a7b82 */ /* 0x000e220000000a00 */
[-CC-:B------:R-:W-:Y:S01]  /*36e0*/  SHF.R.U64 R20, R12, R6.reuse, R13.reuse ;  /* 0x000000060c147219 */ /* 0x180fe2000000120d */
[----:B------:R-:W-:Y:S01]  /*36f0*/  IMAD.MOV.U32 R30, RZ, RZ, 0x1 ;  /* 0x00000001ff1e7424 */ /* 0x000fe200078e00ff */
[----:B------:R-:W-:Y:S02]  /*3700*/  SHF.R.U32.HI R6, RZ, R6, R13 ;  /* 0x00000006ff067219 */ /* 0x000fe4000001160d */
[----:B------:R-:W-:-:S03]  /*3710*/  IADD3 R11, P0, RZ, -R20, RZ ;  /* 0x80000014ff0b7210 */ /* 0x000fc60007f1e0ff */
[----:B------:R-:W1:Y:S02]  /*3720*/  LDC R10, c[0x0][0x618] ;  /* 0x00018600ff0a7b82 */ /* 0x000e640000000800 */
[----:B------:R-:W-:-:S04]  /*3730*/  IMAD.X R9, RZ, RZ, ~R6, P0 ;  /* 0x000000ffff097224 */ /* 0x000fc800000e0e06 */
[-C--:B------:R-:W-:Y:S02]  /*3740*/  IMAD R6, R9, R22.reuse, RZ ;  /* 0x0000001609067224 */ /* 0x080fe400078e02ff */
[----:B------:R-:W2:Y:S01]  /*3750*/  LDC R12, c[0x0][0x608] ;  /* 0x00018200ff0c7b82 */ /* 0x000ea20000000800 */
[----:B------:R-:W-:-:S04]  /*3760*/  IMAD.WIDE.U32 R8, R11, R22, R18 ;  /* 0x000000160b087225 */ /* 0x000fc800078e0012 */
[----:B------:R-:W-:-:S03]  /*3770*/  IMAD R11, R11, R23, R6 ;  /* 0x000000170b0b7224 */ /* 0x000fc600078e0206 */
[----:B------:R-:W3:Y:S01]  /*3780*/  LDC R25, c[0x0][0x658] ;  /* 0x00019600ff197b82 */ /* 0x000ee20000000800 */
[----:B------:R-:W-:Y:S01]  /*3790*/  IMAD.IADD R9, R9, 0x1, R11 ;  /* 0x0000000109097824 */ /* 0x000fe200078e020b */
[----:B0-----:R-:W-:-:S04]  /*37a0*/  ISETP.NE.U32.AND P0, PT, R26, RZ, PT ;  /* 0x000000ff1a00720c */ /* 0x001fc80003f05070 */
[----:B------:R-:W-:Y:S02]  /*37b0*/  ISETP.NE.AND.EX P0, PT, R27, RZ, PT, P0 ;  /* 0x000000ff1b00720c */ /* 0x000fe40003f05300 */
[----:B------:R-:W0:Y:S01]  /*37c0*/  LDC R22, c[0x0][0x600] ;  /* 0x00018000ff167b82 */ /* 0x000e220000000800 */
[-CC-:B-1----:R-:W-:Y:S01]  /*37d0*/  SHF.R.U64 R14, R8, R10.reuse, R9.reuse ;  /* 0x0000000a080e7219 */ /* 0x182fe20000001209 */
[----:B------:R-:W-:Y:S01]  /*37e0*/  IMAD.MOV.U32 R8, RZ, RZ, -0x1 ;  /* 0xffffffffff087424 */ /* 0x000fe200078e00ff */
[----:B------:R-:W-:-:S05]  /*37f0*/  SHF.R.U32.HI R9, RZ, R10, R9 ;  /* 0x0000000aff097219 */ /* 0x000fca0000011609 */
[----:B------:R-:W1:Y:S01]  /*3800*/  LDC R28, c[0x0][0x648] ;  /* 0x00019200ff1c7b82 */ /* 0x000e620000000800 */
[-CC-:B--2---:R-:W-:Y:S02]  /*3810*/  SHF.R.U64 R21, R14, R12.reuse, R9.reuse ;  /* 0x0000000c0e157219 */ /* 0x184fe40000001209 */
[----:B------:R-:W-:-:S05]  /*3820*/  SHF.R.U32.HI R6, RZ, R12, R9 ;  /* 0x0000000cff067219 */ /* 0x000fca0000011609 */
[----:B------:R-:W2:Y:S01]  /*3830*/  LDC R29, c[0x0][0x638] ;  /* 0x00018e00ff1d7b82 */ /* 0x000ea20000000800 */
[-C--:B---3--:R-:W-:Y:S02]  /*3840*/  SHF.L.U32 R8, R8, R25.reuse, RZ ;  /* 0x0000001908087219 */ /* 0x088fe400000006ff */
[-CC-:B------:R-:W-:Y:S02]  /*3850*/  SHF.R.U64 R23, R21, R25.reuse, R6.reuse ;  /* 0x0000001915177219 */ /* 0x180fe40000001206 */
[----:B------:R-:W-:Y:S02]  /*3860*/  LOP3.LUT R32, RZ, R8, RZ, 0x33, !PT ;  /* 0x00000008ff207212 */ /* 0x000fe400078e33ff */
[----:B------:R-:W-:Y:S01]  /*3870*/  SHF.R.U32.HI R9, RZ, R25, R6 ;  /* 0x00000019ff097219 */ /* 0x000fe20000011606 */
[----:B------:R-:W3:Y:S01]  /*3880*/  LDC R31, c[0x0][0x610] ;  /* 0x00018400ff1f7b82 */ /* 0x000ee20000000800 */
[----:B------:R-:W-:Y:S01]  /*3890*/  IMAD.MOV.U32 R8, RZ, RZ, R23 ;  /* 0x000000ffff087224 */ /* 0x000fe200078e0017 */
[----:B------:R-:W-:Y:S06]  /*38a0*/  @!P0 BRA `(.L_x_54) ;  /* 0x0000000000288947 */ /* 0x000fec0003800000 */
        /* <DEDUP_REMOVED lines=10> */
.L_x_54:
[----:B------:R-:W-:Y:S02]  /*3950*/  ISETP.NE.AND P0, PT, R17, 0x1, PT ;  /* 0x000000011100780c */ /* 0x000fe40003f05270 */
[----:B-1----:R-:W-:Y:S01]  /*3960*/  SHF.R.U64 R6, R8, R28, R9 ;  /* 0x0000001c08067219 */ /* 0x002fe20000001209 */
[----:B0-----:R-:W-:Y:S01]  /*3970*/  VIADD R9, R22, 0xffffffff ;  /* 0xffffffff16097836 */ /* 0x001fe20000000000 */
[----:B------:R-:W-:Y:S02]  /*3980*/  SHF.L.U32 R30, R30, R25, RZ ;  /* 0x000000191e1e7219 */ /* 0x000fe400000006ff */
[----:B------:R-:W-:Y:S01]  /*3990*/  LOP3.LUT R5, R21, R32, RZ, 0xc0, !PT ;  /* 0x0000002015057212 */ /* 0x000fe200078ec0ff */
[----:B------:R-:W-:-:S04]  /*39a0*/  IMAD.MOV R8, RZ, RZ, -R6 ;  /* 0x000000ffff087224 */ /* 0x000fc800078e0a06 */
[----:B------:R-:W-:Y:S01]  /*39b0*/  IMAD R6, R30, R6, R5 ;  /* 0x000000061e067224 */ /* 0x000fe200078e0205 */
[----:B------:R-:W-:Y:S01]  /*39c0*/  LOP3.LUT R5, R14, R9, RZ, 0xc0, !PT ;  /* 0x000000090e057212 */ /* 0x000fe200078ec0ff */
[----:B------:R-:W-:Y:S02]  /*39d0*/  @P0 IMAD R3, R7, R24, R4 ;  /* 0x0000001807030224 */ /* 0x000fe400078e0204 */
[----:B--2---:R-:W-:Y:S02]  /*39e0*/  IMAD R4, R8, R29, R23 ;  /* 0x0000001d08047224 */ /* 0x004fe400078e0217 */
[----:B---3--:R-:W-:Y:S02]  /*39f0*/  IMAD R3, R6, R31, R3 ;  /* 0x0000001f06037224 */ /* 0x008fe400078e0203 */
[----:B------:R-:W-:Y:S02]  /*3a00*/  IMAD R4, R4, R22, R5 ;  /* 0x0000001604047224 */ /* 0x000fe400078e0205 */
[----:B------:R-:W-:-:S03]  /*3a10*/  IMAD.MOV.U32 R6, RZ, RZ, 0x1 ;  /* 0x00000001ff067424 */ /* 0x000fc600078e00ff */
[----:B------:R-:W-:Y:S02]  /*3a20*/  SEL R22, R4, R3, !P0 ;  /* 0x0000000304167207 */ /* 0x000fe40004000000 */
[----:B------:R-:W-:-:S07]  /*3a30*/  SEL R21, R3, R4, !P0 ;  /* 0x0000000403157207 */ /* 0x000fce0004000000 */
.L_x_52:
[----:B------:R-:W-:-:S08]  /*3a40*/  NOP ;  /* 0x0000000000007918 */ /* 0x000fd00000000000 */
[----:B------:R-:W0:-:S00]  /*3a50*/  USETMAXREG.DEALLOC.CTAPOOL 0x28 ;  /* 0x00000028000079c8 */ /* 0x000e0000080e0500 */
[----:B0-----:R-:W-:-:S13]  /*3a60*/  ISETP.NE.AND P0, PT, R2, RZ, PT ;  /* 0x000000ff0200720c */ /* 0x001fda0003f05270 */
[----:B------:R-:W-:Y:S05]  /*3a70*/  @P0 EXIT ;  /* 0x000000000000094d */ /* 0x000fea0003800000 */
[----:B------:R-:W-:Y:S01]  /*3a80*/  LOP3.LUT P0, RZ, R6, 0xff, RZ, 0xc0, !PT ;  /* 0x000000ff06ff7812 */ /* 0x000fe2000780c0ff */
[----:B------:R-:W-:Y:S02]  /*3a90*/  IMAD.MOV.U32 R6, RZ, RZ, 0x1 ;  /* 0x00000001ff067424 */ /* 0x000fe400078e00ff */
[----:B------:R-:W-:-:S10]  /*3aa0*/  IMAD.MOV.U32 R7, RZ, RZ, RZ ;  /* 0x000000ffff077224 */ /* 0x000fd400078e00ff */
[----:B------:R-:W-:Y:S05]  /*3ab0*/  @!P0 BRA `(.L_x_55) ;  /* 0x0000000c00288947 */ /* 0x000fea0003800000 */
[----:B------:R-:W0:Y:S01]  /*3ac0*/  LDC R2, c[0x0][0x28c] ;  /* 0x0000a300ff027b82 */ /* 0x000e220000000800 */
[----:B------:R-:W1:Y:S01]  /*3ad0*/  S2R R12, SR_CgaCtaId ;  /* 0x00000000000c7919 */ /* 0x000e620000008800 */
[----:B------:R-:W-:Y:S01]  /*3ae0*/  ULDC UR5, c[0x0][0x658] ;  /* 0x0001960000057ab9 */ /* 0x000fe20000000800 */
[----:B------:R-:W-:Y:S01]  /*3af0*/  UMOV UR6, 0xffffffff ;  /* 0xffffffff00067882 */ /* 0x000fe20000000000 */
[----:B------:R-:W-:Y:S01]  /*3b00*/  BSSY B0, `(.L_x_55) ;  /* 0x00000c5000007945 */ /* 0x000fe20003800000 */
[----:B------:R-:W-:Y:S01]  /*3b10*/  USHF.L.U32 UR6, UR6, UR5, URZ ;  /* 0x0000000506067299 */ /* 0x000fe2000800063f */
[----:B------:R-:W-:Y:S01]  /*3b20*/  IMAD.MOV.U32 R9, RZ, RZ, 0x1 ;  /* 0x00000001ff097424 */ /* 0x000fe200078e00ff */
[----:B------:R-:W-:Y:S01]  /*3b30*/  LOP3.LUT R8, R16, 0x2, RZ, 0xfc, !PT ;  /* 0x0000000210087812 */ /* 0x000fe200078efcff */
[----:B------:R-:W-:Y:S01]  /*3b40*/  IMAD.MOV.U32 R6, RZ, RZ, 0x1 ;  /* 0x00000001ff067424 */ /* 0x000fe200078e00ff */
[----:B------:R-:W-:Y:S01]  /*3b50*/  ULDC UR4, c[0x0][0x600] ;  /* 0x0001800000047ab9 */ /* 0x000fe20000000800 */
[----:B------:R-:W-:Y:S01]  /*3b60*/  IMAD.MOV.U32 R7, RZ, RZ, RZ ;  /* 0x000000ffff077224 */ /* 0x000fe200078e00ff */
[----:B------:R-:W-:Y:S01]  /*3b70*/  UMOV UR7, 0x1 ;  /* 0x0000000100077882 */ /* 0x000fe20000000000 */
[----:B------:R-:W-:-:S02]  /*3b80*/  UIADD3 UR15, UR4, -0x1, URZ ;  /* 0xffffffff040f7890 */ /* 0x000fc4000fffe03f */
[----:B------:R-:W-:Y:S02]  /*3b90*/  USHF.L.U32 UR17, UR7, UR5, URZ ;  /* 0x0000000507117299 */ /* 0x000fe4000800063f */
[----:B------:R-:W-:Y:S01]  /*3ba0*/  ULOP3.LUT UR16, URZ, UR6, URZ, 0x33, !UPT ;  /* 0x000000063f107292 */ /* 0x000fe2000f8e333f */
[----:B------:R-:W-:Y:S01]  /*3bb0*/  ULDC.64 UR20, c[0x0][0x198] ;  /* 0x0000660000147ab9 */ /* 0x000fe20000000a00 */
[----:B0-----:R-:W-:-:S05]  /*3bc0*/  VIADD R2, R2, 0xf ;  /* 0x0000000f02027836 */ /* 0x001fca0000000000 */
[----:B------:R-:W-:-:S04]  /*3bd0*/  SHF.R.S32.HI R3, RZ, 0x1f, R2 ;  /* 0x0000001fff037819 */ /* 0x000fc80000011402 */
[----:B------:R-:W-:Y:S01]  /*3be0*/  LEA.HI R3, R3, R2, RZ, 0x4 ;  /* 0x0000000203037211 */ /* 0x000fe200078f20ff */
[C---:B-1----:R-:W-:Y:S02]  /*3bf0*/  IMAD.SHL.U32 R11, R12.reuse, 0x8, RZ ;  /* 0x000000080c0b7824 */ /* 0x042fe400078e00ff */
[----:B------:R-:W-:Y:S01]  /*3c00*/  IMAD.SHL.U32 R12, R12, 0x80, RZ ;  /* 0x000000800c0c7824 */ /* 0x000fe200078e00ff */
[----:B------:R-:W-:Y:S02]  /*3c10*/  SHF.R.S32.HI R10, RZ, 0x4, R3 ;  /* 0x00000004ff0a7819 */ /* 0x000fe40000011403 */
[----:B------:R-:W-:Y:S02]  /*3c20*/  LOP3.LUT R11, R11, 0x8, RZ, 0xc0, !PT ;  /* 0x000000080b0b7812 */ /* 0x000fe400078ec0ff */
[----:B------:R-:W-:Y:S01]  /*3c30*/  LOP3.LUT R12, R12, 0x80, RZ, 0xc0, !PT ;  /* 0x000000800c0c7812 */ /* 0x000fe200078ec0ff */
[----:B------:R-:W-:-:S07]  /*3c40*/  VIADD R13, R10, 0x1 ;  /* 0x000000010a0d7836 */ /* 0x000fce0000000000 */
.L_x_66:
[----:B------:R-:W-:-:S03]  /*3c50*/  UMOV UR4, 0xffffffff ;  /* 0xffffffff00047882 */ /* 0x000fc60000000000 */
[----:B------:R-:W-:Y:S05]  /*3c60*/  BRA.DIV UR4, `(.L_x_56) ;  /* 0x0000002a04207947 */ /* 0x000fea000b800000 */
[----:B------:R-:W-:-:S13]  /*3c70*/  ELECT P6, URZ, PT ;  /* 0x00000000003f782f */ /* 0x000fda00038c0000 */
.L_x_123:
[----:B------:R-:W0:Y:S01]  /*3c80*/  LDC R2, c[0x0][0x28c] ;  /* 0x0000a300ff027b82 */ /* 0x000e220000000800 */
[----:B------:R-:W-:Y:S01]  /*3c90*/  BSSY B1, `(.L_x_57) ;  /* 0x0000038000017945 */ /* 0x000fe20003800000 */
[----:B0-----:R-:W-:-:S13]  /*3ca0*/  ISETP.LT.OR P6, PT, R2, 0x1, !P6 ;  /* 0x000000010200780c */ /* 0x001fda00077c1670 */
[----:B------:R-:W-:Y:S05]  /*3cb0*/  @P6 BRA `(.L_x_58) ;  /* 0x0000000000d46947 */ /* 0x000fea0003800000 */
[----:B------:R-:W-:Y:S02]  /*3cc0*/  IMAD R22, R22, 0x10, R11 ;  /* 0x0000001016167824 */ /* 0x000fe400078e020b */
[----:B------:R-:W-:Y:S02]  /*3cd0*/  IMAD.SHL.U32 R21, R21, 0x80, RZ ;  /* 0x0000008015157824 */ /* 0x000fe400078e00ff */
[----:B------:R-:W-:Y:S02]  /*3ce0*/  IMAD.MOV.U32 R23, RZ, RZ, RZ ;  /* 0x000000ffff177224 */ /* 0x000fe400078e00ff */
[----:B------:R-:W-:Y:S02]  /*3cf0*/  IMAD.MOV.U32 R2, RZ, RZ, R13 ;  /* 0x000000ffff027224 */ /* 0x000fe400078e000d */
[----:B------:R-:W-:Y:S02]  /*3d00*/  IMAD.MOV.U32 R3, RZ, RZ, R6 ;  /* 0x000000ffff037224 */ /* 0x000fe400078e0006 */
[----:B------:R-:W-:-:S07]  /*3d10*/  IMAD.MOV.U32 R5, RZ, RZ, R7 ;  /* 0x000000ffff057224 */ /* 0x000fce00078e0007 */
.L_x_61:
[----:B------:R-:W0:Y:S01]  /*3d20*/  S2R R15, SR_CgaCtaId ;  /* 0x00000000000f7919 */ /* 0x000e220000008800 */
[----:B------:R-:W-:Y:S02]  /*3d30*/  MOV R4, 0x400 ;  /* 0x0000040000047802 */ /* 0x000fe40000000f00 */
[----:B------:R-:W-:-:S13]  /*3d40*/  ISETP.NE.AND P1, PT, R0, RZ, PT ;  /* 0x000000ff0000720c */ /* 0x000fda0003f25270 */
[----:B------:R-:W1:Y:S01]  /*3d50*/  @!P1 LDC R14, c[0x0][0x500] ;  /* 0x00014000ff0e9b82 */ /* 0x000e620000000800 */
[----:B0-----:R-:W-:Y:S02]  /*3d60*/  LEA R24, R15, R4, 0x18 ;  /* 0x000000040f187211 */ /* 0x001fe400078ec0ff */
[----:B------:R-:W-:-:S03]  /*3d70*/  SHF.L.U32 R4, R3, 0x1f, RZ ;  /* 0x0000001f03047819 */ /* 0x000fc600000006ff */
[----:B------:R-:W-:-:S04]  /*3d80*/  IMAD R15, R5, 0x8, R24 ;  /* 0x00000008050f7824 */ /* 0x000fc800078e0218 */
[----:B------:R-:W0:Y:S02]  /*3d90*/  SYNCS.PHASECHK.TRANS64.TRYWAIT P0, [R15+URZ+0x190], R4 ;  /* 0x000190040f0075a7 */ /* 0x000e24000800017f */
[----:B01----:R-:W-:Y:S05]  /*3da0*/  @!P0 BRA `(.L_x_59) ;  /* 0x0000002400f08947 */ /* 0x003fea0003800000 */
.L_x_124:
[----:B0-----:R-:W-:Y:S01]  /*3db0*/  PRMT R4, R8, 0x9910, RZ ;  /* 0x0000991008047816 */ /* 0x001fe200000000ff */
[----:B------:R0:W-:Y:S03]  /*3dc0*/  @!P1 SYNCS.ARRIVE.TRANS64 RZ, [R15+URZ], R14 ;  /* 0x0000000e0fff99a7 */ /* 0x0001e6000800003f */
[----:B------:R-:W-:-:S13]  /*3dd0*/  ISETP.NE.AND P0, PT, R4, 0x2, PT ;  /* 0x000000020400780c */ /* 0x000fda0003f05270 */
[----:B0-----:R-:W-:Y:S05]  /*3de0*/  @P0 BRA `(.L_x_60) ;  /* 0x0000000000040947 */ /* 0x001fea0003800000 */
[----:B------:R-:W-:Y:S01]  /*3df0*/  BPT.TRAP 0x1 ;  /* 0x000000040000795c */ /* 0x000fe20000300000 */
.L_x_60:
[----:B------:R-:W-:Y:S01]  /*3e00*/  IMAD R4, R5, 0x100, R12 ;  /* 0x0000010005047824 */ /* 0x000fe200078e020c */
[----:B------:R-:W-:Y:S01]  /*3e10*/  R2UR UR9, R15 ;  /* 0x000000000f0972ca */ /* 0x000fe200000e0000 */
[--C-:B------:R-:W-:Y:S01]  /*3e20*/  IMAD R14, R5, 0x1000, R24.reuse ;  /* 0x00001000050e7824 */ /* 0x100fe200078e0218 */
[----:B------:R-:W-:Y:S01]  /*3e30*/  UIADD3 UR4, UP0, UR20, 0xf0, URZ ;  /* 0x000000f014047890 */ /* 0x000fe2000ff1e03f */
[----:B------:R-:W-:Y:S01]  /*3e40*/  IMAD R4, R4, 0x2, R24 ;  /* 0x0000000204047824 */ /* 0x000fe200078e0218 */
[----:B------:R-:W-:Y:S01]  /*3e50*/  R2UR UR11, R21 ;  /* 0x00000000150b72ca */ /* 0x000fe200000e0000 */
[----:B------:R-:W-:Y:S01]  /*3e60*/  VIADD R2, R2, 0xffffffff ;  /* 0xffffffff02027836 */ /* 0x000fe20000000000 */
[----:B------:R-:W-:Y:S01]  /*3e70*/  R2UR UR5, R14 ;  /* 0x000000000e0572ca */ /* 0x000fe200000e0000 */
[----:B------:R-:W-:Y:S01]  /*3e80*/  UIADD3 UR22, UP1, UR20, 0x1f0, URZ ;  /* 0x000001f014167890 */ /* 0x000fe2000ff3e03f */
[----:B------:R-:W-:Y:S01]  /*3e90*/  R2UR UR8, R4 ;  /* 0x00000000040872ca */ /* 0x000fe200000e0000 */
[----:B------:R-:W-:Y:S01]  /*3ea0*/  VIADD R5, R5, 0x1 ;  /* 0x0000000105057836 */ /* 0x000fe20000000000 */
[----:B------:R-:W-:Y:S01]  /*3eb0*/  R2UR UR10, R23 ;  /* 0x00000000170a72ca */ /* 0x000fe200000e0000 */
[----:B------:R-:W-:Y:S01]  /*3ec0*/  UIADD3.X UR23, URZ, UR21, URZ, UP1, !UPT ;  /* 0x000000153f177290 */ /* 0x000fe20008ffe43f */
[----:B------:R-:W-:Y:S01]  /*3ed0*/  R2UR UR12, R20 ;  /* 0x00000000140c72ca */ /* 0x000fe200000e0000 */
[----:B------:R-:W-:Y:S01]  /*3ee0*/  UMOV UR6, 0x0 ;  /* 0x0000000000067882 */ /* 0x000fe20000000000 */
[----:B------:R-:W-:Y:S01]  /*3ef0*/  R2UR UR18, R22 ;  /* 0x00000000161272ca */ /* 0x000fe200000e0000 */
[----:B------:R-:W-:Y:S01]  /*3f00*/  UMOV UR7, 0x10000000 ;  /* 0x1000000000077882 */ /* 0x000fe20000000000 */
[----:B------:R-:W-:Y:S01]  /*3f10*/  ISETP.GT.AND P1, PT, R2, 0x1, PT ;  /* 0x000000010200780c */ /* 0x000fe20003f24270 */
[----:B------:R-:W-:Y:S01]  /*3f20*/  UMOV UR19, 0x30000 ;  /* 0x0003000000137882 */ /* 0x000fe20000000000 */
[----:B------:R-:W-:Y:S01]  /*3f30*/  ISETP.NE.AND P0, PT, R5, 0x32, PT ;  /* 0x000000320500780c */ /* 0x000fe20003f05270 */
[----:B------:R-:W-:Y:S01]  /*3f40*/  UIADD3 UR13, UR5, 0x400, URZ ;  /* 0x00000400050d7890 */ /* 0x000fe2000fffe03f */
[----:B------:R-:W-:Y:S01]  /*3f50*/  VIADD R23, R23, 0x10 ;  /* 0x0000001017177836 */ /* 0x000fe20000000000 */
[----:B------:R-:W-:Y:S01]  /*3f60*/  UIADD3.X UR5, URZ, UR21, URZ, UP0, !UPT ;  /* 0x000000153f057290 */ /* 0x000fe200087fe43f */
[----:B------:R-:W-:Y:S01]  /*3f70*/  SEL R4, RZ, 0x1, P0 ;  /* 0x00000001ff047807 */ /* 0x000fe20000000000 */
[----:B------:R-:W-:Y:S01]  /*3f80*/  UIADD3 UR14, UR8, 0x32400, URZ ;  /* 0x00032400080e7890 */ /* 0x000fe2000fffe03f */
[----:B------:R-:W-:-:S02]  /*3f90*/  SEL R5, R5, RZ, P0 ;  /* 0x000000ff05057207 */ /* 0x000fc40000000000 */
[----:B------:R-:W-:Y:S01]  /*3fa0*/  UMOV UR8, UR13 ;  /* 0x0000000d00087c82 */ /* 0x000fe20008000000 */
[----:B------:R-:W-:-:S03]  /*3fb0*/  LOP3.LUT R3, R3, R4, RZ, 0x3c, !PT ;  /* 0x0000000403037212 */ /* 0x000fc600078e3cff */
[----:B------:R0:W-:Y:S02]  /*3fc0*/  UTMALDG.3D [UR8], [UR4], desc[UR6] ;  /* 0x00000608040075b4 */ /* 0x0001e40008011000 */
[----:B0-----:R-:W-:Y:S01]  /*3fd0*/  UMOV UR8, UR14 ;  /* 0x0000000e00087c82 */ /* 0x001fe20008000000 */
[----:B------:R-:W-:Y:S02]  /*3fe0*/  UMOV UR11, UR18 ;  /* 0x00000012000b7c82 */ /* 0x000fe40008000000 */
[----:B------:R0:W-:Y:S02]  /*3ff0*/  UTMALDG.3D.MULTICAST [UR8], [UR22], UR19, desc[UR6] ;  /* 0x00000608160073b4 */ /* 0x0001e40008011813 */
[----:B0-----:R-:W-:Y:S05]  /*4000*/  @P1 BRA `(.L_x_61) ;  /* 0xfffffffc00441947 */ /* 0x001fea000383ffff */
.L_x_58:
[----:B------:R-:W-:Y:S05]  /*4010*/  BSYNC B1 ;  /* 0x0000000000017941 */ /* 0x000fea0003800000 */
.L_x_57:
[----:B------:R-:W-:Y:S01]  /*4020*/  LOP3.LUT P1, RZ, R9, 0xff, RZ, 0xc0, !PT ;  /* 0x000000ff09ff7812 */ /* 0x000fe2000782c0ff */
[C---:B------:R-:W-:Y:S01]  /*4030*/  IMAD.IADD R4, R10.reuse, 0x1, R7 ;  /* 0x000000010a047824 */ /* 0x040fe200078e0207 */
[----:B------:R-:W-:Y:S01]  /*4040*/  ULDC.64 UR4, c[0x0][0x650] ;  /* 0x0001940000047ab9 */ /* 0x000fe20000000a00 */
[----:B------:R-:W-:Y:S01]  /*4050*/  ISETP.GE.U32.AND P2, PT, R10, 0x32, PT ;  /* 0x000000320a00780c */ /* 0x000fe20003f46070 */
[----:B------:R-:W-:Y:S01]  /*4060*/  BSSY B1, `(.L_x_62) ;  /* 0x000006c000017945 */ /* 0x000fe20003800000 */
[----:B------:R-:W-:Y:S01]  /*4070*/  IMAD.MOV.U32 R21, RZ, RZ, -0x1 ;  /* 0xffffffffff157424 */ /* 0x000fe200078e00ff */
[----:B------:R-:W-:Y:S01]  /*4080*/  ISETP.GT.U32.AND P0, PT, R4, 0x31, PT ;  /* 0x000000310400780c */ /* 0x000fe20003f04070 */
[----:B------:R-:W-:Y:S01]  /*4090*/  IMAD.MOV.U32 R22, RZ, RZ, -0x1 ;  /* 0xffffffffff167424 */ /* 0x000fe200078e00ff */
[----:B------:R-:W-:Y:S01]  /*40a0*/  PRMT R9, RZ, 0x7610, R9 ;  /* 0x00007610ff097816 */ /* 0x000fe20000000009 */
[----:B------:R-:W-:Y:S01]  /*40b0*/  IMAD.MOV.U32 R20, RZ, RZ, -0x1 ;  /* 0xffffffffff147424 */ /* 0x000fe200078e00ff */
[----:B------:R-:W-:-:S03]  /*40c0*/  ISETP.LT.U32.AND P0, PT, R10, 0x32, P0 ;  /* 0x000000320a00780c */ /* 0x000fc60000701070 */
[----:B------:R-:W0:Y:S01]  /*40d0*/  @P1 S2R R3, SR_CgaCtaId ;  /* 0x0000000000031919 */ /* 0x000e220000008800 */
[----:B------:R-:W-:-:S04]  /*40e0*/  @P1 MOV R2, 0x400 ;  /* 0x0000040000021802 */ /* 0x000fc80000000f00 */
[----:B0-----:R-:W-:Y:S01]  /*40f0*/  @P1 LEA R5, R3, R2, 0x18 ;  /* 0x0000000203051211 */ /* 0x001fe200078ec0ff */
[----:B------:R-:W-:-:S03]  /*4100*/  IMAD.WIDE.U32 R2, R4, 0x51eb851f, RZ ;  /* 0x51eb851f04027825 */ /* 0x000fc600078e00ff */
[----:B------:R0:W-:Y:S01]  /*4110*/  @P1 SYNCS.ARRIVE.TRANS64.A1T0 RZ, [R5+URZ+0x338], RZ ;  /* 0x000338ff05ff19a7 */ /* 0x0001e2000810003f */
[----:B------:R-:W-:Y:S02]  /*4120*/  IADD3 R18, P1, R18, UR36, RZ ;  /* 0x0000002412127c10 */ /* 0x000fe4000ff3e0ff */
[----:B------:R-:W-:Y:S02]  /*4130*/  PRMT R2, RZ, 0x7610, R2 ;  /* 0x00007610ff027816 */ /* 0x000fe40000000002 */
[----:B------:R-:W-:Y:S02]  /*4140*/  IADD3.X R19, R19, UR42, RZ, P1, !PT ;  /* 0x0000002a13137c10 */ /* 0x000fe40008ffe4ff */
[----:B0-----:R-:W-:Y:S02]  /*4150*/  SHF.R.U32.HI R5, RZ, 0x4, R3 ;  /* 0x00000004ff057819 */ /* 0x001fe40000011603 */
[----:B------:R-:W-:Y:S02]  /*4160*/  SEL R3, RZ, 0x1, !P0 ;  /* 0x00000001ff037807 */ /* 0x000fe40004000000 */
[----:B------:R-:W-:Y:S01]  /*4170*/  ISETP.GE.U32.AND P0, PT, R18, UR4, PT ;  /* 0x0000000412007c0c */ /* 0x000fe2000bf06070 */
[----:B------:R-:W-:Y:S01]  /*4180*/  IMAD R7, R5, -0x32, R4 ;  /* 0xffffffce05077824 */ /* 0x000fe200078e0204 */
[----:B------:R-:W-:-:S02]  /*4190*/  LOP3.LUT R6, R6, R3, RZ, 0x3c, !PT ;  /* 0x0000000306067212 */ /* 0x000fc400078e3cff */
[----:B------:R-:W-:Y:S02]  /*41a0*/  ISETP.GE.U32.AND.EX P0, PT, R19, UR5, PT, P0 ;  /* 0x0000000513007c0c */ /* 0x000fe4000bf06100 */
[----:B------:R-:W-:-:S11]  /*41b0*/  @P2 LOP3.LUT R6, R6, 0x1, R5, 0x78, !PT ;  /* 0x0000000106062812 */ /* 0x000fd600078e7805 */
[----:B------:R-:W-:Y:S05]  /*41c0*/  @P0 BRA `(.L_x_63) ;  /* 0x0000000400540947 */ /* 0x000fea0003800000 */
[----:B------:R-:W0:Y:S01]  /*41d0*/  S2R R15, SR_CTAID.X ;  /* 0x00000000000f7919 */ /* 0x000e220000002500 */
[----:B------:R-:W-:Y:S01]  /*41e0*/  ULDC.64 UR4, c[0x0][0x628] ;  /* 0x00018a0000047ab9 */ /* 0x000fe20000000a00 */
[----:B------:R-:W-:Y:S01]  /*41f0*/  ULDC UR7, c[0x0][0x630] ;  /* 0x00018c0000077ab9 */ /* 0x000fe20000000800 */
[----:B------:R-:W-:Y:S01]  /*4200*/  ISETP.NE.U32.AND P0, PT, RZ, UR4, PT ;  /* 0x00000004ff007c0c */ /* 0x000fe2000bf05070 */
[----:B------:R-:W1:Y:S01]  /*4210*/  S2R R20, SR_CTAID.Y ;  /* 0x0000000000147919 */ /* 0x000e620000002600 */
[----:B------:R-:W-:Y:S01]  /*4220*/  ULDC UR8, c[0x0][0x150] ;  /* 0x0000540000087ab9 */ /* 0x000fe20000000800 */
[----:B------:R-:W-:Y:S01]  /*4230*/  IMAD.MOV.U32 R2, RZ, RZ, R18 ;  /* 0x000000ffff027224 */ /* 0x000fe200078e0012 */
[----:B------:R-:W-:Y:S01]  /*4240*/  ISETP.NE.AND.EX P0, PT, RZ, UR5, PT, P0 ;  /* 0x00000005ff007c0c */ /* 0x000fe2000bf05300 */
[----:B------:R-:W-:Y:S01]  /*4250*/  IMAD.MOV.U32 R3, RZ, RZ, R19 ;  /* 0x000000ffff037224 */ /* 0x000fe200078e0013 */
[----:B0-----:R-:W-:-:S11]  /*4260*/  I2FP.F32.U32 R22, R15 ;  /* 0x0000000f00167245 */ /* 0x001fd60000201000 */
[----:B------:R-:W-:Y:S05]  /*4270*/  @!P0 BRA `(.L_x_64) ;  /* 0x0000000000288947 */ /* 0x000fea0003800000 */
[----:B------:R-:W-:Y:S02]  /*4280*/  ULDC UR6, c[0x0][0x634] ;  /* 0x00018d0000067ab9 */ /* 0x000fe40000000800 */
[----:B------:R-:W-:-:S05]  /*4290*/  IADD3 R3, P0, R18, UR6, RZ ;  /* 0x0000000612037c10 */ /* 0x000fca000ff1e0ff */
[----:B------:R-:W-:-:S04]  /*42a0*/  IMAD.X R21, RZ, RZ, R19, P0 ;  /* 0x000000ffff157224 */ /* 0x000fc800000e0613 */
[----:B------:R-:W-:-:S04]  /*42b0*/  IMAD.WIDE.U32 R4, R21, UR4, RZ ;  /* 0x0000000415047c25 */ /* 0x000fc8000f8e00ff */
[----:B------:R-:W-:-:S04]  /*42c0*/  IMAD.WIDE.U32 R4, P0, R3, UR5, R4 ;  /* 0x0000000503047c25 */ /* 0x000fc8000f800004 */
[----:B------:R-:W-:-:S04]  /*42d0*/  IMAD.WIDE.U32 R2, R3, UR4, RZ ;  /* 0x0000000403027c25 */ /* 0x000fc8000f8e00ff */
[----:B------:R-:W-:Y:S01]  /*42e0*/  IMAD.MOV.U32 R2, RZ, RZ, R5 ;  /* 0x000000ffff027224 */ /* 0x000fe200078e0005 */
[----:B------:R-:W-:Y:S01]  /*42f0*/  IADD3 RZ, P1, R3, R4, RZ ;  /* 0x0000000403ff7210 */ /* 0x000fe20007f3e0ff */
[----:B------:R-:W-:-:S04]  /*4300*/  IMAD.X R3, RZ, RZ, RZ, P0 ;  /* 0x000000ffff037224 */ /* 0x000fc800000e06ff */
[----:B------:R-:W-:-:S08]  /*4310*/  IMAD.WIDE.U32.X R2, R21, UR5, R2, P1 ;  /* 0x0000000515027c25 */ /* 0x000fd000088e0402 */
.L_x_64:
[--C-:B------:R-:W-:Y:S01]  /*4320*/  SHF.R.U64 R14, R2, UR7, R3.reuse ;  /* 0x00000007020e7c19 */ /* 0x100fe20008001203 */
[----:B------:R-:W-:Y:S01]  /*4330*/  FMUL R22, R22, UR8 ;  /* 0x0000000816167c20 */ /* 0x000fe20008400000 */
[----:B------:R-:W-:Y:S01]  /*4340*/  SHF.R.U32.HI R2, RZ, UR7, R3 ;  /* 0x00000007ff027c19 */ /* 0x000fe20008011603 */
[----:B------:R-:W0:Y:S01]  /*4350*/  LDC R4, c[0x0][0x144] ;  /* 0x00005100ff047b82 */ /* 0x000e220000000800 */
[----:B------:R-:W-:Y:S01]  /*4360*/  IADD3 R3, P0, RZ, -R14, RZ ;  /* 0x8000000eff037210 */ /* 0x000fe20007f1e0ff */
[----:B------:R-:W-:Y:S01]  /*4370*/  ULDC UR6, c[0x0][0x154] ;  /* 0x0000550000067ab9 */ /* 0x000fe20000000800 */
[----:B-1----:R-:W-:Y:S01]  /*4380*/  I2FP.F32.U32 R5, R20 ;  /* 0x0000001400057245 */ /* 0x002fe20000201000 */
[----:B------:R-:W1:Y:S01]  /*4390*/  F2I.U32.TRUNC.NTZ R22, R22 ;  /* 0x0000001600167305 */ /* 0x000e62000020f000 */
[----:B------:R-:W-:Y:S01]  /*43a0*/  ULDC.64 UR4, c[0x0][0x620] ;  /* 0x0001880000047ab9 */ /* 0x000fe20000000a00 */
[----:B------:R-:W-:Y:S01]  /*43b0*/  IMAD.X R2, RZ, RZ, ~R2, P0 ;  /* 0x000000ffff027224 */ /* 0x000fe200000e0e02 */
[----:B------:R-:W-:Y:S01]  /*43c0*/  ISETP.NE.AND P2, PT, R17, 0x1, PT ;  /* 0x000000011100780c */ /* 0x000fe20003f45270 */
[----:B------:R-:W-:Y:S01]  /*43d0*/  FMUL R23, R5, UR6 ;  /* 0x0000000605177c20 */ /* 0x000fe20008400000 */
[----:B------:R-:W2:Y:S01]  /*43e0*/  LDC R25, c[0x0][0x148] ;  /* 0x00005200ff197b82 */ /* 0x000ea20000000800 */
[----:B------:R-:W-:Y:S01]  /*43f0*/  IMAD R2, R2, UR4, RZ ;  /* 0x0000000402027c24 */ /* 0x000fe2000f8e02ff */
[----:B------:R-:W-:-:S02]  /*4400*/  ULDC.64 UR6, c[0x0][0x640] ;  /* 0x0001900000067ab9 */ /* 0x000fc40000000a00 */
[----:B------:R-:W-:Y:S01]  /*4410*/  ISETP.NE.U32.AND P0, PT, RZ, UR6, PT ;  /* 0x00000006ff007c0c */ /* 0x000fe2000bf05070 */
[----:B------:R-:W3:Y:S01]  /*4420*/  F2I.U32.TRUNC.NTZ R23, R23 ;  /* 0x0000001700177305 */ /* 0x000ee2000020f000 */
[C---:B------:R-:W-:Y:S02]  /*4430*/  IMAD R5, R3.reuse, UR5, R2 ;  /* 0x0000000503057c24 */ /* 0x040fe4000f8e0202 */
[----:B------:R-:W-:Y:S01]  /*4440*/  IMAD.WIDE.U32 R2, R3, UR4, R18 ;  /* 0x0000000403027c25 */ /* 0x000fe2000f8e0012 */
[----:B------:R-:W-:Y:S01]  /*4450*/  ULDC UR4, c[0x0][0x618] ;  /* 0x0001860000047ab9 */ /* 0x000fe20000000800 */
[----:B------:R-:W-:Y:S02]  /*4460*/  ISETP.NE.AND.EX P0, PT, RZ, UR7, PT, P0 ;  /* 0x00000007ff007c0c */ /* 0x000fe4000bf05300 */
[----:B------:R-:W-:Y:S02]  /*4470*/  IMAD.IADD R3, R3, 0x1, R5 ;  /* 0x0000000103037824 */ /* 0x000fe400078e0205 */
[----:B-1----:R-:W-:-:S03]  /*4480*/  IMAD.MOV R22, RZ, RZ, -R22 ;  /* 0x000000ffff167224 */ /* 0x002fc600078e0a16 */
[----:B------:R-:W-:Y:S01]  /*4490*/  SHF.R.U64 R21, R2, UR4, R3 ;  /* 0x0000000402157c19 */ /* 0x000fe20008001203 */
[----:B0-----:R-:W-:Y:S01]  /*44a0*/  IMAD R15, R4, R22, R15 ;  /* 0x00000016040f7224 */ /* 0x001fe200078e020f */
[----:B------:R-:W-:Y:S01]  /*44b0*/  SHF.R.U32.HI R2, RZ, UR4, R3 ;  /* 0x00000004ff027c19 */ /* 0x000fe20008011603 */
[----:B------:R-:W-:Y:S01]  /*44c0*/  ULDC UR4, c[0x0][0x608] ;  /* 0x0001820000047ab9 */ /* 0x000fe20000000800 */
[----:B---3--:R-:W-:Y:S02]  /*44d0*/  IMAD.MOV R4, RZ, RZ, -R23 ;  /* 0x000000ffff047224 */ /* 0x008fe400078e0a17 */
[--C-:B------:R-:W-:Y:S02]  /*44e0*/  SHF.R.U64 R22, R21, UR4, R2.reuse ;  /* 0x0000000415167c19 */ /* 0x100fe40008001202 */
[----:B------:R-:W-:Y:S01]  /*44f0*/  SHF.R.U32.HI R3, RZ, UR4, R2 ;  /* 0x00000004ff037c19 */ /* 0x000fe20008011602 */
[----:B------:R-:W-:Y:S01]  /*4500*/  ULDC UR4, c[0x0][0x658] ;  /* 0x0001960000047ab9 */ /* 0x000fe20000000800 */
[----:B--2---:R-:W-:-:S02]  /*4510*/  @P2 IMAD R15, R25, R4, R20 ;  /* 0x00000004190f2224 */ /* 0x004fc400078e0214 */
[--C-:B------:R-:W-:Y:S02]  /*4520*/  SHF.R.U64 R20, R22, UR4, R3.reuse ;  /* 0x0000000416147c19 */ /* 0x100fe40008001203 */
[----:B------:R-:W-:-:S03]  /*4530*/  SHF.R.U32.HI R23, RZ, UR4, R3 ;  /* 0x00000004ff177c19 */ /* 0x000fc60008011603 */
[----:B------:R-:W-:Y:S02]  /*4540*/  IMAD.MOV.U32 R4, RZ, RZ, R20 ;  /* 0x000000ffff047224 */ /* 0x000fe400078e0014 */
[----:B------:R-:W-:Y:S01]  /*4550*/  IMAD.MOV.U32 R3, RZ, RZ, R23 ;  /* 0x000000ffff037224 */ /* 0x000fe200078e0017 */
[----:B------:R-:W-:Y:S06]  /*4560*/  @!P0 BRA `(.L_x_65) ;  /* 0x00000000002c8947 */ /* 0x000fec0003800000 */
        /* <DEDUP_REMOVED lines=9> */
[----:B------:R-:W-:-:S04]  /*4600*/  IMAD.WIDE.U32.X R2, R23, UR7, R2, P1 ;  /* 0x0000000717027c25 */ /* 0x000fc800088e0402 */
[----:B------:R-:W-:-:S07]  /*4610*/  IMAD.MOV.U32 R4, RZ, RZ, R2 ;  /* 0x000000ffff047224 */ /* 0x000fce00078e0002 */
.L_x_65:
[----:B------:R-:W-:Y:S01]  /*4620*/  ULDC UR4, c[0x0][0x648] ;  /* 0x0001920000047ab9 */ /* 0x000fe20000000800 */
[----:B------:R-:W-:Y:S01]  /*4630*/  LOP3.LUT R2, R22, UR16, RZ, 0xc0, !PT ;  /* 0x0000001016027c12 */ /* 0x000fe2000f8ec0ff */
[----:B------:R-:W-:Y:S01]  /*4640*/  ULDC UR5, c[0x0][0x610] ;  /* 0x0001840000057ab9 */ /* 0x000fe20000000800 */
[----:B------:R-:W-:Y:S01]  /*4650*/  SHF.R.U64 R3, R4, UR4, R3 ;  /* 0x0000000404037c19 */ /* 0x000fe20008001203 */
[----:B------:R-:W-:Y:S01]  /*4660*/  ULDC UR4, c[0x0][0x638] ;  /* 0x00018e0000047ab9 */ /* 0x000fe20000000800 */
[----:B------:R-:W-:-:S03]  /*4670*/  LOP3.LUT R21, R21, UR15, RZ, 0xc0, !PT ;  /* 0x0000000f15157c12 */ /* 0x000fc6000f8ec0ff */
[----:B------:R-:W-:Y:S02]  /*4680*/  IMAD.MOV R5, RZ, RZ, -R3 ;  /* 0x000000ffff057224 */ /* 0x000fe400078e0a03 */
[----:B------:R-:W-:Y:S02]  /*4690*/  IMAD R2, R3, UR17, R2 ;  /* 0x0000001103027c24 */ /* 0x000fe4000f8e0202 */
[----:B------:R-:W-:Y:S01]  /*46a0*/  IMAD R20, R5, UR4, R20 ;  /* 0x0000000405147c24 */ /* 0x000fe2000f8e0214 */
[----:B------:R-:W-:Y:S01]  /*46b0*/  ULDC UR4, c[0x0][0x600] ;  /* 0x0001800000047ab9 */ /* 0x000fe20000000800 */
[----:B------:R-:W-:Y:S02]  /*46c0*/  IMAD R15, R2, UR5, R15 ;  /* 0x00000005020f7c24 */ /* 0x000fe4000f8e020f */
[----:B------:R-:W-:Y:S02]  /*46d0*/  IMAD R20, R20, UR4, R21 ;  /* 0x0000000414147c24 */ /* 0x000fe4000f8e0215 */
[----:B------:R-:W-:-:S03]  /*46e0*/  IMAD.MOV.U32 R2, RZ, RZ, 0x1 ;  /* 0x00000001ff027424 */ /* 0x000fc600078e00ff */
[----:B------:R-:W-:Y:S02]  /*46f0*/  SEL R22, R20, R15, !P2 ;  /* 0x0000000f14167207 */ /* 0x000fe40005000000 */
[----:B------:R-:W-:Y:S01]  /*4700*/  SEL R21, R15, R20, !P2 ;  /* 0x000000140f157207 */ /* 0x000fe20005000000 */
[----:B------:R-:W-:-:S07]  /*4710*/  IMAD.MOV.U32 R20, RZ, RZ, R14 ;  /* 0x000000ffff147224 */ /* 0x000fce00078e000e */
.L_x_63:
[----:B------:R-:W-:Y:S05]  /*4720*/  BSYNC B1 ;  /* 0x0000000000017941 */ /* 0x000fea0003800000 */
.L_x_62:
[----:B------:R-:W-:-:S13]  /*4730*/  LOP3.LUT P0, RZ, R2, 0xff, RZ, 0xc0, !PT ;  /* 0x000000ff02ff7812 */ /* 0x000fda000780c0ff */
[----:B------:R-:W-:Y:S05]  /*4740*/  @P0 BRA `(.L_x_66) ;  /* 0xfffffff400400947 */ /* 0x000fea000383ffff */
[----:B------:R-:W-:Y:S05]  /*4750*/  BSYNC B0 ;  /* 0x0000000000007941 */ /* 0x000fea0003800000 */
.L_x_55:
[----:B------:R-:W-:-:S03]  /*4760*/  UMOV UR4, 0xffffffff ;  /* 0xffffffff00047882 */ /* 0x000fc60000000000 */
[----:B------:R-:W-:Y:S05]  /*4770*/  BRA.DIV UR4, `(.L_x_67) ;  /* 0x0000001e04907947 */ /* 0x000fea000b800000 */
[----:B------:R-:W-:-:S13]  /*4780*/  ELECT P6, URZ, PT ;  /* 0x00000000003f782f */ /* 0x000fda00038c0000 */
.L_x_127:
[----:B------:R-:W-:Y:S04]  /*4790*/  BSSY B0, `(.L_x_68) ;  /* 0x00001c9000007945 */ /* 0x000fe80003800000 */
[----:B------:R-:W-:Y:S05]  /*47a0*/  @!P6 BRA `(.L_x_69) ;  /* 0x0000001c001ce947 */ /* 0x000fea0003800000 */
[----:B------:R-:W-:-:S04]  /*47b0*/  LOP3.LUT R16, R16, 0x2, RZ, 0xfc, !PT ;  /* 0x0000000210107812 */ /* 0x000fc800078efcff */
[----:B------:R-:W-:-:S13]  /*47c0*/  ISETP.NE.AND P0, PT, R16, 0x3, PT ;  /* 0x000000031000780c */ /* 0x000fda0003f05270 */
[----:B------:R-:W-:Y:S05]  /*47d0*/  @!P0 BRA `(.L_x_70) ;  /* 0x0000000000048947 */ /* 0x000fea0003800000 */
[----:B------:R-:W-:Y:S01]  /*47e0*/  BPT.TRAP 0x1 ;  /* 0x000000040000795c */ /* 0x000fe20000300000 */
.L_x_70:
[----:B------:R-:W0:Y:S01]  /*47f0*/  S2R R3, SR_CgaCtaId ;  /* 0x0000000000037919 */ /* 0x000e220000008800 */
[----:B------:R-:W-:Y:S02]  /*4800*/  MOV R0, 0x400 ;  /* 0x0000040000007802 */ /* 0x000fe40000000f00 */
[----:B------:R-:W-:Y:S02]  /*4810*/  SHF.L.U32 R2, R6, 0x1f, RZ ;  /* 0x0000001f06027819 */ /* 0x000fe400000006ff */
[----:B0-----:R-:W-:-:S05]  /*4820*/  LEA R0, R3, R0, 0x18 ;  /* 0x0000000003007211 */ /* 0x001fca00078ec0ff */
[----:B------:R-:W-:-:S04]  /*4830*/  VIADD R0, R0, 0x190 ;  /* 0x0000019000007836 */ /* 0x000fc80000000000 */
[C---:B------:R-:W-:Y:S02]  /*4840*/  IMAD R5, R7.reuse, 0x8, R0 ;  /* 0x0000000807057824 */ /* 0x040fe400078e0200 */
[----:B------:R-:W-:Y:S02]  /*4850*/  VIADD R7, R7, 0x1 ;  /* 0x0000000107077836 */ /* 0x000fe40000000000 */
[----:B------:R-:W0:Y:S03]  /*4860*/  SYNCS.PHASECHK.TRANS64.TRYWAIT P0, [R5+URZ], R2 ;  /* 0x00000002050075a7 */ /* 0x000e26000800017f */
[----:B------:R-:W-:-:S04]  /*4870*/  ISETP.NE.AND P1, PT, R7, 0x32, PT ;  /* 0x000000320700780c */ /* 0x000fc80003f25270 */
[----:B------:R-:W-:Y:S02]  /*4880*/  SEL R3, RZ, 0x1, P1 ;  /* 0x00000001ff037807 */ /* 0x000fe40000800000 */
[----:B------:R-:W-:Y:S02]  /*4890*/  SEL R7, R7, RZ, P1 ;  /* 0x000000ff07077207 */ /* 0x000fe40000800000 */
[----:B------:R-:W-:-:S03]  /*48a0*/  LOP3.LUT R6, R6, R3, RZ, 0x3c, !PT ;  /* 0x0000000306067212 */ /* 0x000fc600078e3cff */
[----:B------:R-:W-:Y:S01]  /*48b0*/  IMAD R9, R7, 0x8, R0 ;  /* 0x0000000807097824 */ /* 0x000fe200078e0200 */
[----:B------:R-:W-:Y:S01]  /*48c0*/  SHF.L.U32 R4, R6, 0x1f, RZ ;  /* 0x0000001f06047819 */ /* 0x000fe200000006ff */
[----:B0-----:R-:W-:Y:S06]  /*48d0*/  @!P0 BRA `(.L_x_71) ;  /* 0x0000001c00588947 */ /* 0x001fec0003800000 */
.L_x_128:
[----:B------:R-:W1:Y:S01]  /*48e0*/  SYNCS.PHASECHK.TRANS64.TRYWAIT P0, [R9+URZ], R4 ;  /* 0x00000004090075a7 */ /* 0x000e62000800017f */
[----:B0-----:R-:W-:-:S05]  /*48f0*/  VIADD R2, R7, 0x1 ;  /* 0x0000000107027836 */ /* 0x001fca0000000000 */
[----:B------:R-:W-:-:S04]  /*4900*/  ISETP.NE.AND P1, PT, R2, 0x32, PT ;  /* 0x000000320200780c */ /* 0x000fc80003f25270 */
[----:B------:R-:W-:Y:S02]  /*4910*/  SEL R3, RZ, 0x1, P1 ;  /* 0x00000001ff037807 */ /* 0x000fe40000800000 */
[----:B------:R-:W-:Y:S02]  /*4920*/  SEL R7, R2, RZ, P1 ;  /* 0x000000ff02077207 */ /* 0x000fe40000800000 */
[----:B------:R-:W-:-:S03]  /*4930*/  LOP3.LUT R6, R6, R3, RZ, 0x3c, !PT ;  /* 0x0000000306067212 */ /* 0x000fc600078e3cff */
[----:B------:R-:W-:Y:S01]  /*4940*/  IMAD R8, R7, 0x8, R0 ;  /* 0x0000000807087824 */ /* 0x000fe200078e0200 */
[----:B------:R-:W-:Y:S01]  /*4950*/  SHF.L.U32 R5, R6, 0x1f, RZ ;  /* 0x0000001f06057819 */ /* 0x000fe200000006ff */
[----:B-1----:R-:W-:Y:S06]  /*4960*/  @!P0 BRA `(.L_x_72) ;  /* 0x0000001c00488947 */ /* 0x002fec0003800000 */
.L_x_129:
[----:B------:R-:W1:Y:S01]  /*4970*/  SYNCS.PHASECHK.TRANS64.TRYWAIT P0, [R8+URZ], R5 ;  /* 0x00000005080075a7 */ /* 0x000e62000800017f */
[----:B------:R-:W-:-:S05]  /*4980*/  VIADD R2, R7, 0x1 ;  /* 0x0000000107027836 */ /* 0x000fca0000000000 */
[----:B------:R-:W-:-:S04]  /*4990*/  ISETP.NE.AND P1, PT, R2, 0x32, PT ;  /* 0x000000320200780c */ /* 0x000fc80003f25270 */
[----:B------:R-:W-:Y:S02]  /*49a0*/  SEL R3, RZ, 0x1, P1 ;  /* 0x00000001ff037807 */ /* 0x000fe40000800000 */
[----:B------:R-:W-:Y:S02]  /*49b0*/  SEL R7, R2, RZ, P1 ;  /* 0x000000ff02077207 */ /* 0x000fe40000800000 */
[----:B------:R-:W-:-:S03]  /*49c0*/  LOP3.LUT R6, R6, R3, RZ, 0x3c, !PT ;  /* 0x0000000306067212 */ /* 0x000fc600078e3cff */
[----:B0-----:R-:W-:Y:S01]  /*49d0*/  IMAD R9, R7, 0x8, R0 ;  /* 0x0000000807097824 */ /* 0x001fe200078e0200 */
[----:B------:R-:W-:Y:S01]  /*49e0*/  SHF.L.U32 R4, R6, 0x1f, RZ ;  /* 0x0000001f06047819 */ /* 0x000fe200000006ff */
[----:B-1----:R-:W-:Y:S06]  /*49f0*/  @!P0 BRA `(.L_x_73) ;  /* 0x0000001c00388947 */ /* 0x002fec0003800000 */
.L_x_130:
        /* <DEDUP_REMOVED lines=9> */
.L_x_131:
        /* <DEDUP_REMOVED lines=9> */
.L_x_132:
        /* <DEDUP_REMOVED lines=9> */
.L_x_133:
        /* <DEDUP_REMOVED lines=9> */
.L_x_134:
        /* <DEDUP_REMOVED lines=9> */
.L_x_135:
        /* <DEDUP_REMOVED lines=9> */
.L_x_136:
        /* <DEDUP_REMOVED lines=9> */
.L_x_137:
        /* <DEDUP_REMOVED lines=9> */
.L_x_138:
        /* <DEDUP_REMOVED lines=9> */
.L_x_139:
        /* <DEDUP_REMOVED lines=9> */
.L_x_140:
        /* <DEDUP_REMOVED lines=9> */
.L_x_141:
        /* <DEDUP_REMOVED lines=9> */
.L_x_142:
        /* <DEDUP_REMOVED lines=9> */
.L_x_143:
        /* <DEDUP_REMOVED lines=9> */
.L_x_144:
        /* <DEDUP_REMOVED lines=9> */
.L_x_145:
        /* <DEDUP_REMOVED lines=9> */
.L_x_146:
        /* <DEDUP_REMOVED lines=9> */
.L_x_147:
        /* <DEDUP_REMOVED lines=9> */
.L_x_148:
        /* <DEDUP_REMOVED lines=9> */
.L_x_149:
        /* <DEDUP_REMOVED lines=9> */
.L_x_150:
        /* <DEDUP_REMOVED lines=9> */
.L_x_151:
        /* <DEDUP_REMOVED lines=9> */
.L_x_152:
        /* <DEDUP_REMOVED lines=9> */
.L_x_153:
        /* <DEDUP_REMOVED lines=9> */
.L_x_154:
        /* <DEDUP_REMOVED lines=9> */
.L_x_155:
        /* <DEDUP_REMOVED lines=9> */
.L_x_156:
        /* <DEDUP_REMOVED lines=9> */
.L_x_157:
        /* <DEDUP_REMOVED lines=9> */
.L_x_158:
        /* <DEDUP_REMOVED lines=9> */
.L_x_159:
        /* <DEDUP_REMOVED lines=9> */
.L_x_160:
        /* <DEDUP_REMOVED lines=9> */
.L_x_161:
        /* <DEDUP_REMOVED lines=9> */
.L_x_162:
        /* <DEDUP_REMOVED lines=9> */
.L_x_163:
        /* <DEDUP_REMOVED lines=9> */
.L_x_164:
        /* <DEDUP_REMOVED lines=9> */
.L_x_165:
        /* <DEDUP_REMOVED lines=9> */
.L_x_166:
        /* <DEDUP_REMOVED lines=9> */
.L_x_167:
        /* <DEDUP_REMOVED lines=9> */
.L_x_168:
        /* <DEDUP_REMOVED lines=9> */
.L_x_169:
        /* <DEDUP_REMOVED lines=9> */
.L_x_170:
        /* <DEDUP_REMOVED lines=9> */
.L_x_171:
        /* <DEDUP_REMOVED lines=9> */
.L_x_172:
        /* <DEDUP_REMOVED lines=9> */
.L_x_173:
        /* <DEDUP_REMOVED lines=9> */
.L_x_174:
[----:B------:R-:W1:Y:S01]  /*62c0*/  SYNCS.PHASECHK.TRANS64.TRYWAIT P0, [R9+URZ], R4 ;  /* 0x00000004090075a7 */ /* 0x000e62000800017f */
[----:B------:R-:W-:-:S05]  /*62d0*/  VIADD R2, R7, 0x1 ;  /* 0x0000000107027836 */ /* 0x000fca0000000000 */
[----:B------:R-:W-:-:S04]  /*62e0*/  ISETP.NE.AND P1, PT, R2, 0x32, PT ;  /* 0x000000320200780c */ /* 0x000fc80003f25270 */
[----:B------:R-:W-:Y:S02]  /*62f0*/  SEL R3, RZ, 0x1, P1 ;  /* 0x00000001ff037807 */ /* 0x000fe40000800000 */
[----:B------:R-:W-:Y:S02]  /*6300*/  SEL R7, R2, RZ, P1 ;  /* 0x000000ff02077207 */ /* 0x000fe40000800000 */
[----:B------:R-:W-:-:S03]  /*6310*/  LOP3.LUT R11, R6, R3, RZ, 0x3c, !PT ;  /* 0x00000003060b7212 */ /* 0x000fc600078e3cff */
[----:B------:R-:W-:Y:S01]  /*6320*/  IMAD R6, R7, 0x8, R0 ;  /* 0x0000000807067824 */ /* 0x000fe200078e0200 */
[----:B0-----:R-:W-:Y:S01]  /*6330*/  SHF.L.U32 R5, R11, 0x1f, RZ ;  /* 0x0000001f0b057819 */ /* 0x001fe200000006ff */
[----:B-1----:R-:W-:Y:S06]  /*6340*/  @!P0 BRA `(.L_x_118) ;  /* 0x0000001000688947 */ /* 0x002fec0003800000 */
.L_x_175:
[----:B------:R-:W1:Y:S01]  /*6350*/  SYNCS.PHASECHK.TRANS64.TRYWAIT P0, [R6+URZ], R5 ;  /* 0x00000005060075a7 */ /* 0x000e62000800017f */
[----:B------:R-:W-:-:S05]  /*6360*/  VIADD R2, R7, 0x1 ;  /* 0x0000000107027836 */ /* 0x000fca0000000000 */
[----:B------:R-:W-:-:S04]  /*6370*/  ISETP.NE.AND P1, PT, R2, 0x32, PT ;  /* 0x000000320200780c */ /* 0x000fc80003f25270 */
[----:B0-----:R-:W-:Y:S02]  /*6380*/  SEL R4, RZ, 0x1, P1 ;  /* 0x00000001ff047807 */ /* 0x001fe40000800000 */
[----:B------:R-:W-:Y:S02]  /*6390*/  SEL R3, R2, RZ, P1 ;  /* 0x000000ff02037207 */ /* 0x000fe40000800000 */
[----:B------:R-:W-:Y:S01]  /*63a0*/  LOP3.LUT R4, R11, R4, RZ, 0x3c, !PT ;  /* 0x000000040b047212 */ /* 0x000fe200078e3cff */
[----:B-1----:R-:W-:Y:S06]  /*63b0*/  @!P0 BRA `(.L_x_119) ;  /* 0x0000001000608947 */ /* 0x002fec0003800000 */
.L_x_176:
[----:B------:R-:W-:Y:S01]  /*63c0*/  IMAD R3, R3, 0x8, R0 ;  /* 0x0000000803037824 */ /* 0x000fe200078e0200 */
[----:B------:R-:W-:-:S07]  /*63d0*/  SHF.L.U32 R0, R4, 0x1f, RZ ;  /* 0x0000001f04007819 */ /* 0x000fce00000006ff */
.L_x_120:
[----:B-1----:R1:W2:Y:S02]  /*63e0*/  SYNCS.PHASECHK.TRANS64.TRYWAIT P0, [R3+URZ], R0 ;  /* 0x00000000030075a7 */ /* 0x0022a4000800017f */
[----:B--2---:R-:W-:Y:S05]  /*63f0*/  @!P0 NANOSLEEP.SYNCS 0x989680 ;  /* 0x009896800000895d */ /* 0x004fea0003900000 */
[----:B------:R-:W2:Y:S02]  /*6400*/  @!P0 SYNCS.PHASECHK.TRANS64 P0, [R3+URZ], R0 ;  /* 0x00000000030085a7 */ /* 0x000ea4000800007f */
[----:B--2---:R-:W-:Y:S05]  /*6410*/  @!P0 BRA `(.L_x_120) ;  /* 0xfffffffc00f08947 */ /* 0x004fea000383ffff */
.L_x_69:
[----:B------:R-:W-:Y:S05]  /*6420*/  BSYNC B0 ;  /* 0x0000000000007941 */ /* 0x000fea0003800000 */
.L_x_68:
[----:B------:R-:W-:Y:S05]  /*6430*/  EXIT ;  /* 0x000000000000794d */ /* 0x000fea0003800000 */
.L_x_22:
[----:B-1----:R1:W2:Y:S02]  /*6440*/  SYNCS.PHASECHK.TRANS64.TRYWAIT P1, [R3+URZ], R0 ;  /* 0x00000000030075a7 */ /* 0x0022a4000802017f */
[----:B--2---:R-:W-:Y:S05]  /*6450*/  @!P1 NANOSLEEP.SYNCS 0x989680 ;  /* 0x009896800000995d */ /* 0x004fea0003900000 */
[----:B------:R-:W2:Y:S02]  /*6460*/  @!P1 SYNCS.PHASECHK.TRANS64 P1, [R3+URZ], R0 ;  /* 0x00000000030095a7 */ /* 0x000ea4000802007f */
[----:B--2---:R-:W-:Y:S05]  /*6470*/  @!P1 BRA `(.L_x_22) ;  /* 0xfffffffc00f09947 */ /* 0x004fea000383ffff */
[----:B------:R-:W-:Y:S05]  /*6480*/  BRA `(.L_x_21) ;  /* 0xffffffb800307947 */ /* 0x000fea000383ffff */
.L_x_27:
[----:B-1----:R-:W-:-:S04]  /*6490*/  IMAD.U32 R4, RZ, RZ, UR4 ;  /* 0x00000004ff047e24 */ /* 0x002fc8000f8e00ff */
[----:B------:R1:W2:Y:S03]  /*64a0*/  SYNCS.PHASECHK.TRANS64.TRYWAIT P1, [R4+URZ], R3 ;  /* 0x00000003040075a7 */ /* 0x0002a6000802017f */
[----:B--2---:R-:W-:Y:S05]  /*64b0*/  @!P1 NANOSLEEP.SYNCS 0x989680 ;  /* 0x009896800000995d */ /* 0x004fea0003900000 */
[----:B------:R-:W2:Y:S02]  /*64c0*/  @!P1 SYNCS.PHASECHK.TRANS64 P1, [R4+URZ], R3 ;  /* 0x00000003040095a7 */ /* 0x000ea4000802007f */
[----:B--2---:R-:W-:Y:S05]  /*64d0*/  @!P1 BRA `(.L_x_27) ;  /* 0xfffffffc00ec9947 */ /* 0x004fea000383ffff */
[----:B------:R-:W-:Y:S05]  /*64e0*/  BRA `(.L_x_26) ;  /* 0xffffffb800947947 */ /* 0x000fea000383ffff */
.L_x_56:
[----:B------:R-:W-:Y:S01]  /*64f0*/  BSSY B1, `(.L_x_121) ;  /* 0x0000006000017945 */ /* 0x000fe20003800000 */
[----:B------:R-:W-:-:S07]  /*6500*/  IMAD.MOV.U32 R15, RZ, RZ, -0x1 ;  /* 0xffffffffff0f7424 */ /* 0x000fce00078e00ff */
[----:B------:R-:W-:Y:S05]  /*6510*/  WARPSYNC.COLLECTIVE R15, `(.L_x_122) ;  /* 0x000000000f0c7348 */ /* 0x000fea0003c00000 */
[----:B------:R-:W-:Y:S02]  /*6520*/  ELECT P6, UR62, PT ;  /* 0x00000000003e782f */ /* 0x000fe400038c0000 */
[----:B------:R-:W-:Y:S01]  /*6530*/  MOV R14, UR62 ;  /* 0x0000003e000e7c02 */ /* 0x000fe20008000f00 */
[----:B------:R-:W-:Y:S10]  /*6540*/  ENDCOLLECTIVE ;  /* 0x000000000000791b */ /* 0x000ff40003800000 */
.L_x_122:
[----:B------:R-:W-:Y:S05]  /*6550*/  BSYNC B1 ;  /* 0x0000000000017941 */ /* 0x000fea0003800000 */
.L_x_121:
[----:B------:R-:W-:Y:S05]  /*6560*/  BRA `(.L_x_123) ;  /* 0xffffffd400c47947 */ /* 0x000fea000383ffff */
.L_x_59:
[----:B0-----:R0:W1:Y:S02]  /*6570*/  SYNCS.PHASECHK.TRANS64.TRYWAIT P0, [R15+URZ+0x190], R4 ;  /* 0x000190040f0075a7 */ /* 0x001064000800017f */
[----:B-1----:R-:W-:Y:S05]  /*6580*/  @!P0 NANOSLEEP.SYNCS 0x989680 ;  /* 0x009896800000895d */ /* 0x002fea0003900000 */
[----:B------:R-:W1:Y:S02]  /*6590*/  @!P0 SYNCS.PHASECHK.TRANS64 P0, [R15+URZ+0x190], R4 ;  /* 0x000190040f0085a7 */ /* 0x000e64000800007f */
[----:B-1----:R-:W-:Y:S05]  /*65a0*/  @!P0 BRA `(.L_x_59) ;  /* 0xfffffffc00f08947 */ /* 0x002fea000383ffff */
[----:B------:R-:W-:Y:S05]  /*65b0*/  BRA `(.L_x_124) ;  /* 0xffffffd400fc7947 */ /* 0x000fea000383ffff */
.L_x_67:
[----:B------:R-:W-:Y:S01]  /*65c0*/  BSSY B0, `(.L_x_125) ;  /* 0x0000006000007945 */ /* 0x000fe20003800000 */
[----:B------:R-:W-:-:S07]  /*65d0*/  IMAD.MOV.U32 R15, RZ, RZ, -0x1 ;  /* 0xffffffffff0f7424 */ /* 0x000fce00078e00ff */
[----:B------:R-:W-:Y:S05]  /*65e0*/  WARPSYNC.COLLECTIVE R15, `(.L_x_126) ;  /* 0x000000000f0c7348 */ /* 0x000fea0003c00000 */
[----:B------:R-:W-:Y:S02]  /*65f0*/  ELECT P6, UR62, PT ;  /* 0x00000000003e782f */ /* 0x000fe400038c0000 */
[----:B------:R-:W-:Y:S01]  /*6600*/  MOV R14, UR62 ;  /* 0x0000003e000e7c02 */ /* 0x000fe20008000f00 */
[----:B------:R-:W-:Y:S10]  /*6610*/  ENDCOLLECTIVE ;  /* 0x000000000000791b */ /* 0x000ff40003800000 */
.L_x_126:
[----:B------:R-:W-:Y:S05]  /*6620*/  BSYNC B0 ;  /* 0x0000000000007941 */ /* 0x000fea0003800000 */
.L_x_125:
[----:B------:R-:W-:Y:S05]  /*6630*/  BRA `(.L_x_127) ;  /* 0xffffffe000547947 */ /* 0x000fea000383ffff */
.L_x_71:
[----:B0-----:R0:W1:Y:S02]  /*6640*/  SYNCS.PHASECHK.TRANS64.TRYWAIT P0, [R5+URZ], R2 ;  /* 0x00000002050075a7 */ /* 0x001064000800017f */
[----:B-1----:R-:W-:Y:S05]  /*6650*/  @!P0 NANOSLEEP.SYNCS 0x989680 ;  /* 0x009896800000895d */ /* 0x002fea0003900000 */
[----:B------:R-:W1:Y:S02]  /*6660*/  @!P0 SYNCS.PHASECHK.TRANS64 P0, [R5+URZ], R2 ;  /* 0x00000002050085a7 */ /* 0x000e64000800007f */
[----:B-1----:R-:W-:Y:S05]  /*6670*/  @!P0 BRA `(.L_x_71) ;  /* 0xfffffffc00f08947 */ /* 0x002fea000383ffff */
[----:B------:R-:W-:Y:S05]  /*6680*/  BRA `(.L_x_128) ;  /* 0xffffffe000947947 */ /* 0x000fea000383ffff */
.L_x_72:
[----:B0-----:R0:W1:Y:S02]  /*6690*/  SYNCS.PHASECHK.TRANS64.TRYWAIT P0, [R9+URZ], R4 ;  /* 0x00000004090075a7 */ /* 0x001064000800017f */
[----:B-1----:R-:W-:Y:S05]  /*66a0*/  @!P0 NANOSLEEP.SYNCS 0x989680 ;  /* 0x009896800000895d */ /* 0x002fea0003900000 */
[----:B------:R-:W1:Y:S02]  /*66b0*/  @!P0 SYNCS.PHASECHK.TRANS64 P0, [R9+URZ], R4 ;  /* 0x00000004090085a7 */ /* 0x000e64000800007f */
[----:B-1----:R-:W-:Y:S05]  /*66c0*/  @!P0 BRA `(.L_x_72) ;  /* 0xfffffffc00f08947 */ /* 0x002fea000383ffff */
[----:B------:R-:W-:Y:S05]  /*66d0*/  BRA `(.L_x_129) ;  /* 0xffffffe000a47947 */ /* 0x000fea000383ffff */
.L_x_73:
[----:B0-----:R0:W1:Y:S02]  /*66e0*/  SYNCS.PHASECHK.TRANS64.TRYWAIT P0, [R8+URZ], R5 ;  /* 0x00000005080075a7 */ /* 0x001064000800017f */
[----:B-1----:R-:W-:Y:S05]  /*66f0*/  @!P0 NANOSLEEP.SYNCS 0x989680 ;  /* 0x009896800000895d */ /* 0x002fea0003900000 */
[----:B------:R-:W1:Y:S02]  /*6700*/  @!P0 SYNCS.PHASECHK.TRANS64 P0, [R8+URZ], R5 ;  /* 0x00000005080085a7 */ /* 0x000e64000800007f */
[----:B-1----:R-:W-:Y:S05]  /*6710*/  @!P0 BRA `(.L_x_73) ;  /* 0xfffffffc00f08947 */ /* 0x002fea000383ffff */
[----:B------:R-:W-:Y:S05]  /*6720*/  BRA `(.L_x_130) ;  /* 0xffffffe000b47947 */ /* 0x000fea000383ffff */
.L_x_74:
[----:B0-----:R0:W1:Y:S02]  /*6730*/  SYNCS.PHASECHK.TRANS64.TRYWAIT P0, [R9+URZ], R4 ;  /* 0x00000004090075a7 */ /* 0x001064000800017f */
[----:B-1----:R-:W-:Y:S05]  /*6740*/  @!P0 NANOSLEEP.SYNCS 0x989680 ;  /* 0x009896800000895d */ /* 0x002fea0003900000 */
[----:B------:R-:W1:Y:S02]  /*6750*/  @!P0 SYNCS.PHASECHK.TRANS64 P0, [R9+URZ], R4 ;  /* 0x00000004090085a7 */ /* 0x000e64000800007f */
[----:B-1----:R-:W-:Y:S05]  /*6760*/  @!P0 BRA `(.L_x_74) ;  /* 0xfffffffc00f08947 */ /* 0x002fea000383ffff */
[----:B------:R-:W-:Y:S05]  /*6770*/  BRA `(.L_x_131) ;  /* 0xffffffe000c47947 */ /* 0x000fea000383ffff */
.L_x_75:
[----:B0-----:R0:W1:Y:S02]  /*6780*/  SYNCS.PHASECHK.TRANS64.TRYWAIT P0, [R8+URZ], R5 ;  /* 0x00000005080075a7 */ /* 0x001064000800017f */
[----:B-1----:R-:W-:Y:S05]  /*6790*/  @!P0 NANOSLEEP.SYNCS 0x989680 ;  /* 0x009896800000895d */ /* 0x002fea0003900000 */
[----:B------:R-:W1:Y:S02]  /*67a0*/  @!P0 SYNCS.PHASECHK.TRANS64 P0, [R8+URZ], R5 ;  /* 0x00000005080085a7 */ /* 0x000e64000800007f */
[----:B-1----:R-:W-:Y:S05]  /*67b0*/  @!P0 BRA `(.L_x_75) ;  /* 0xfffffffc00f08947 */ /* 0x002fea000383ffff */
[----:B------:R-:W-:Y:S05]  /*67c0*/  BRA `(.L_x_132) ;  /* 0xffffffe000d47947 */ /* 0x000fea000383ffff */
.L_x_76:
[----:B0-----:R0:W1:Y:S02]  /*67d0*/  SYNCS.PHASECHK.TRANS64.TRYWAIT P0, [R9+URZ], R4 ;  /* 0x00000004090075a7 */ /* 0x001064000800017f */
[----:B-1----:R-:W-:Y:S05]  /*67e0*/  @!P0 NANOSLEEP.SYNCS 0x989680 ;  /* 0x009896800000895d */ /* 0x002fea0003900000 */
[----:B------:R-:W1:Y:S02]  /*67f0*/  @!P0 SYNCS.PHASECHK.TRANS64 P0, [R9+URZ], R4 ;  /* 0x00000004090085a7 */ /* 0x000e64000800007f */
[----:B-1----:R-:W-:Y:S05]  /*6800*/  @!P0 BRA `(.L_x_76) ;  /* 0xfffffffc00f08947 */ /* 0x002fea000383ffff */
[----:B------:R-:W-:Y:S05]  /*6810*/  BRA `(.L_x_133) ;  /* 0xffffffe000e47947 */ /* 0x000fea000383ffff */
.L_x_77:
[----:B0-----:R0:W1:Y:S02]  /*6820*/  SYNCS.PHASECHK.TRANS64.TRYWAIT P0, [R8+URZ], R5 ;  /* 0x00000005080075a7 */ /* 0x001064000800017f */
[----:B-1----:R-:W-:Y:S05]  /*6830*/  @!P0 NANOSLEEP.SYNCS 0x989680 ;  /* 0x009896800000895d */ /* 0x002fea0003900000 */
[----:B------:R-:W1:Y:S02]  /*6840*/  @!P0 SYNCS.PHASECHK.TRANS64 P0, [R8+URZ], R5 ;  /* 0x00000005080085a7 */ /* 0x000e64000800007f */
[----:B-1----:R-:W-:Y:S05]  /*6850*/  @!P0 BRA `(.L_x_77) ;  /* 0xfffffffc00f08947 */ /* 0x002fea000383ffff */
[----:B------:R-:W-:Y:S05]  /*6860*/  BRA `(.L_x_134) ;  /* 0xffffffe000f47947 */ /* 0x000fea000383ffff */
.L_x_78:
[----:B0-----:R0:W1:Y:S02]  /*6870*/  SYNCS.PHASECHK.TRANS64.TRYWAIT P0, [R9+URZ], R4 ;  /* 0x00000004090075a7 */ /* 0x001064000800017f */
[----:B-1----:R-:W-:Y:S05]  /*6880*/  @!P0 NANOSLEEP.SYNCS 0x989680 ;  /* 0x009896800000895d */ /* 0x002fea0003900000 */
[----:B------:R-:W1:Y:S02]  /*6890*/  @!P0 SYNCS.PHASECHK.TRANS64 P0, [R9+URZ], R4 ;  /* 0x00000004090085a7 */ /* 0x000e64000800007f */
[----:B-1----:R-:W-:Y:S05]  /*68a0*/  @!P0 BRA `(.L_x_78) ;  /* 0xfffffffc00f08947 */ /* 0x002fea000383ffff */
[----:B------:R-:W-:Y:S05]  /*68b0*/  BRA `(.L_x_135) ;  /* 0xffffffe400047947 */ /* 0x000fea000383ffff */
.L_x_79:
[----:B0-----:R0:W1:Y:S02]  /*68c0*/  SYNCS.PHASECHK.TRANS64.TRYWAIT P0, [R8+URZ], R5 ;  /* 0x00000005080075a7 */ /* 0x001064000800017f */
[----:B-1----:R-:W-:Y:S05]  /*68d0*/  @!P0 NANOSLEEP.SYNCS 0x989680 ;  /* 0x009896800000895d */ /* 0x002fea0003900000 */
[----:B------:R-:W1:Y:S02]  /*68e0*/  @!P0 SYNCS.PHASECHK.TRANS64 P0, [R8+URZ], R5 ;  /* 0x00000005080085a7 */ /* 0x000e64000800007f */
[----:B-1----:R-:W-:Y:S05]  /*68f0*/  @!P0 BRA `(.L_x_79) ;  /* 0xfffffffc00f08947 */ /* 0x002fea000383ffff */
[----:B------:R-:W-:Y:S05]  /*6900*/  BRA `(.L_x_136) ;  /* 0xffffffe400147947 */ /* 0x000fea000383ffff */
.L_x_80:
[----:B0-----:R0:W1:Y:S02]  /*6910*/  SYNCS.PHASECHK.TRANS64.TRYWAIT P0, [R9+URZ], R4 ;  /* 0x00000004090075a7 */ /* 0x001064000800017f */
[----:B-1----:R-:W-:Y:S05]  /*6920*/  @!P0 NANOSLEEP.SYNCS 0x989680 ;  /* 0x009896800000895d */ /* 0x002fea0003900000 */
[----:B------:R-:W1:Y:S02]  /*6930*/  @!P0 SYNCS.PHASECHK.TRANS64 P0, [R9+URZ], R4 ;  /* 0x00000004090085a7 */ /* 0x000e64000800007f */
[----:B-1----:R-:W-:Y:S05]  /*6940*/  @!P0 BRA `(.L_x_80) ;  /* 0xfffffffc00f08947 */ /* 0x002fea000383ffff */
[----:B------:R-:W-:Y:S05]  /*6950*/  BRA `(.L_x_137) ;  /* 0xffffffe400247947 */ /* 0x000fea000383ffff */
.L_x_81:
[----:B0-----:R0:W1:Y:S02]  /*6960*/  SYNCS.PHASECHK.TRANS64.TRYWAIT P0, [R8+URZ], R5 ;  /* 0x00000005080075a7 */ /* 0x001064000800017f */
[----:B-1----:R-:W-:Y:S05]  /*6970*/  @!P0 NANOSLEEP.SYNCS 0x989680 ;  /* 0x009896800000895d */ /* 0x002fea0003900000 */
[----:B------:R-:W1:Y:S02]  /*6980*/  @!P0 SYNCS.PHASECHK.TRANS64 P0, [R8+URZ], R5 ;  /* 0x00000005080085a7 */ /* 0x000e64000800007f */
[----:B-1----:R-:W-:Y:S05]  /*6990*/  @!P0 BRA `(.L_x_81) ;  /* 0xfffffffc00f08947 */ /* 0x002fea000383ffff */
[----:B------:R-:W-:Y:S05]  /*69a0*/  BRA `(.L_x_138) ;  /* 0xffffffe400347947 */ /* 0x000fea000383ffff */
.L_x_82:
[----:B0-----:R0:W1:Y:S02]  /*69b0*/  SYNCS.PHASECHK.TRANS64.TRYWAIT P0, [R9+URZ], R4 ;  /* 0x00000004090075a7 */ /* 0x001064000800017f */
[----:B-1----:R-:W-:Y:S05]  /*69c0*/  @!P0 NANOSLEEP.SYNCS 0x989680 ;  /* 0x009896800000895d */ /* 0x002fea0003900000 */
[----:B------:R-:W1:Y:S02]  /*69d0*/  @!P0 SYNCS.PHASECHK.TRANS64 P0, [R9+URZ], R4 ;  /* 0x00000004090085a7 */ /* 0x000e64000800007f */
[----:B-1----:R-:W-:Y:S05]  /*69e0*/  @!P0 BRA `(.L_x_82) ;  /* 0xfffffffc00f08947 */ /* 0x002fea000383ffff */
[----:B------:R-:W-:Y:S05]  /*69f0*/  BRA `(.L_x_139) ;  /* 0xffffffe400447947 */ /* 0x000fea000383ffff */
.L_x_83:
[----:B0-----:R0:W1:Y:S02]  /*6a00*/  SYNCS.PHASECHK.TRANS64.TRYWAIT P0, [R8+URZ], R5 ;  /* 0x00000005080075a7 */ /* 0x001064000800017f */
[----:B-1----:R-:W-:Y:S05]  /*6a10*/  @!P0 NANOSLEEP.SYNCS 0x989680 ;  /* 0x009896800000895d */ /* 0x002fea0003900000 */
[----:B------:R-:W1:Y:S02]  /*6a20*/  @!P0 SYNCS.PHASECHK.TRANS64 P0, [R8+URZ], R5 ;  /* 0x00000005080085a7 */ /* 0x000e64000800007f */
[----:B-1----:R-:W-:Y:S05]  /*6a30*/  @!P0 BRA `(.L_x_83) ;  /* 0xfffffffc00f08947 */ /* 0x002fea000383ffff */
[----:B------:R-:W-:Y:S05]  /*6a40*/  BRA `(.L_x_140) ;  /* 0xffffffe400547947 */ /* 0x000fea000383ffff */
.L_x_84:
[----:B0-----:R0:W1:Y:S02]  /*6a50*/  SYNCS.PHASECHK.TRANS64.TRYWAIT P0, [R9+URZ], R4 ;  /* 0x00000004090075a7 */ /* 0x001064000800017f */
[----:B-1----:R-:W-:Y:S05]  /*6a60*/  @!P0 NANOSLEEP.SYNCS 0x989680 ;  /* 0x009896800000895d */ /* 0x002fea0003900000 */
[----:B------:R-:W1:Y:S02]  /*6a70*/  @!P0 SYNCS.PHASECHK.TRANS64 P0, [R9+URZ], R4 ;  /* 0x00000004090085a7 */ /* 0x000e64000800007f */
[----:B-1----:R-:W-:Y:S05]  /*6a80*/  @!P0 BRA `(.L_x_84) ;  /* 0xfffffffc00f08947 */ /* 0x002fea000383ffff */
[----:B------:R-:W-:Y:S05]  /*6a90*/  BRA `(.L_x_141) ;  /* 0xffffffe400647947 */ /* 0x000fea000383ffff */
.L_x_85:
[----:B0-----:R0:W1:Y:S02]  /*6aa0*/  SYNCS.PHASECHK.TRANS64.TRYWAIT P0, [R8+URZ], R5 ;  /* 0x00000005080075a7 */ /* 0x001064000800017f */
[----:B-1----:R-:W-:Y:S05]  /*6ab0*/  @!P0 NANOSLEEP.SYNCS 0x989680 ;  /* 0x009896800000895d */ /* 0x002fea0003900000 */
[----:B------:R-:W1:Y:S02]  /*6ac0*/  @!P0 SYNCS.PHASECHK.TRANS64 P0, [R8+URZ], R5 ;  /* 0x00000005080085a7 */ /* 0x000e64000800007f */
[----:B-1----:R-:W-:Y:S05]  /*6ad0*/  @!P0 BRA `(.L_x_85) ;  /* 0xfffffffc00f08947 */ /* 0x002fea000383ffff */
[----:B------:R-:W-:Y:S05]  /*6ae0*/  BRA `(.L_x_142) ;  /* 0xffffffe400747947 */ /* 0x000fea000383ffff */
.L_x_86:
[----:B0-----:R0:W1:Y:S02]  /*6af0*/  SYNCS.PHASECHK.TRANS64.TRYWAIT P0, [R9+URZ], R4 ;  /* 0x00000004090075a7 */ /* 0x001064000800017f */
[----:B-1----:R-:W-:Y:S05]  /*6b00*/  @!P0 NANOSLEEP.SYNCS 0x989680 ;  /* 0x009896800000895d */ /* 0x002fea0003900000 */
[----:B------:R-:W1:Y:S02]  /*6b10*/  @!P0 SYNCS.PHASECHK.TRANS64 P0, [R9+URZ], R4 ;  /* 0x00000004090085a7 */ /* 0x000e64000800007f */
[----:B-1----:R-:W-:Y:S05]  /*6b20*/  @!P0 BRA `(.L_x_86) ;  /* 0xfffffffc00f08947 */ /* 0x002fea000383ffff */
[----:B------:R-:W-:Y:S05]  /*6b30*/  BRA `(.L_x_143) ;  /* 0xffffffe400847947 */ /* 0x000fea000383ffff */
.L_x_87:
[----:B0-----:R0:W1:Y:S02]  /*6b40*/  SYNCS.PHASECHK.TRANS64.TRYWAIT P0, [R8+URZ], R5 ;  /* 0x00000005080075a7 */ /* 0x001064000800017f */
[----:B-1----:R-:W-:Y:S05]  /*6b50*/  @!P0 NANOSLEEP.SYNCS 0x989680 ;  /* 0x009896800000895d */ /* 0x002fea0003900000 */
[----:B------:R-:W1:Y:S02]  /*6b60*/  @!P0 SYNCS.PHASECHK.TRANS64 P0, [R8+URZ], R5 ;  /* 0x00000005080085a7 */ /* 0x000e64000800007f */
[----:B-1----:R-:W-:Y:S05]  /*6b70*/  @!P0 BRA `(.L_x_87) ;  /* 0xfffffffc00f08947 */ /* 0x002fea000383ffff */
[----:B------:R-:W-:Y:S05]  /*6b80*/  BRA `(.L_x_144) ;  /* 0xffffffe400947947 */ /* 0x000fea000383ffff */
.L_x_88:
[----:B0-----:R0:W1:Y:S02]  /*6b90*/  SYNCS.PHASECHK.TRANS64.TRYWAIT P0, [R9+URZ], R4 ;  /* 0x00000004090075a7 */ /* 0x001064000800017f */
[----:B-1----:R-:W-:Y:S05]  /*6ba0*/  @!P0 NANOSLEEP.SYNCS 0x989680 ;  /* 0x009896800000895d */ /* 0x002fea0003900000 */
[----:B------:R-:W1:Y:S02]  /*6bb0*/  @!P0 SYNCS.PHASECHK.TRANS64 P0, [R9+URZ], R4 ;  /* 0x00000004090085a7 */ /* 0x000e64000800007f */
[----:B-1----:R-:W-:Y:S05]  /*6bc0*/  @!P0 BRA `(.L_x_88) ;  /* 0xfffffffc00f08947 */ /* 0x002fea000383ffff */
[----:B------:R-:W-:Y:S05]  /*6bd0*/  BRA `(.L_x_145) ;  /* 0xffffffe400a47947 */ /* 0x000fea000383ffff */
.L_x_89:
[----:B0-----:R0:W1:Y:S02]  /*6be0*/  SYNCS.PHASECHK.TRANS64.TRYWAIT P0, [R8+URZ], R5 ;  /* 0x00000005080075a7 */ /* 0x001064000800017f */
[----:B-1----:R-:W-:Y:S05]  /*6bf0*/  @!P0 NANOSLEEP.SYNCS 0x989680 ;  /* 0x009896800000895d */ /* 0x002fea0003900000 */
[----:B------:R-:W1:Y:S02]  /*6c00*/  @!P0 SYNCS.PHASECHK.TRANS64 P0, [R8+URZ], R5 ;  /* 0x00000005080085a7 */ /* 0x000e64000800007f */
[----:B-1----:R-:W-:Y:S05]  /*6c10*/  @!P0 BRA `(.L_x_89) ;  /* 0xfffffffc00f08947 */ /* 0x002fea000383ffff */
[----:B------:R-:W-:Y:S05]  /*6c20*/  BRA `(.L_x_146) ;  /* 0xffffffe400b47947 */ /* 0x000fea000383ffff */
.L_x_90:
[----:B0-----:R0:W1:Y:S02]  /*6c30*/  SYNCS.PHASECHK.TRANS64.TRYWAIT P0, [R9+URZ], R4 ;  /* 0x00000004090075a7 */ /* 0x001064000800017f */
[----:B-1----:R-:W-:Y:S05]  /*6c40*/  @!P0 NANOSLEEP.SYNCS 0x989680 ;  /* 0x009896800000895d */ /* 0x002fea0003900000 */
[----:B------:R-:W1:Y:S02]  /*6c50*/  @!P0 SYNCS.PHASECHK.TRANS64 P0, [R9+URZ], R4 ;  /* 0x00000004090085a7 */ /* 0x000e64000800007f */
[----:B-1----:R-:W-:Y:S05]  /*6c60*/  @!P0 BRA `(.L_x_90) ;  /* 0xfffffffc00f08947 */ /* 0x002fea000383ffff */
[----:B------:R-:W-:Y:S05]  /*6c70*/  BRA `(.L_x_147) ;  /* 0xffffffe400c47947 */ /* 0x000fea000383ffff */
.L_x_91:
[----:B0-----:R0:W1:Y:S02]  /*6c80*/  SYNCS.PHASECHK.TRANS64.TRYWAIT P0, [R8+URZ], R5 ;  /* 0x00000005080075a7 */ /* 0x001064000800017f */
[----:B-1----:R-:W-:Y:S05]  /*6c90*/  @!P0 NANOSLEEP.SYNCS 0x989680 ;  /* 0x009896800000895d */ /* 0x002fea0003900000 */
[----:B------:R-:W1:Y:S02]  /*6ca0*/  @!P0 SYNCS.PHASECHK.TRANS64 P0, [R8+URZ], R5 ;  /* 0x00000005080085a7 */ /* 0x000e64000800007f */
[----:B-1----:R-:W-:Y:S05]  /*6cb0*/  @!P0 BRA `(.L_x_91) ;  /* 0xfffffffc00f08947 */ /* 0x002fea000383ffff */
[----:B------:R-:W-:Y:S05]  /*6cc0*/  BRA `(.L_x_148) ;  /* 0xffffffe400d47947 */ /* 0x000fea000383ffff */
.L_x_92:
[----:B0-----:R0:W1:Y:S02]  /*6cd0*/  SYNCS.PHASECHK.TRANS64.TRYWAIT P0, [R9+URZ], R4 ;  /* 0x00000004090075a7 */ /* 0x001064000800017f */
[----:B-1----:R-:W-:Y:S05]  /*6ce0*/  @!P0 NANOSLEEP.SYNCS 0x989680 ;  /* 0x009896800000895d */ /* 0x002fea0003900000 */
[----:B------:R-:W1:Y:S02]  /*6cf0*/  @!P0 SYNCS.PHASECHK.TRANS64 P0, [R9+URZ], R4 ;  /* 0x00000004090085a7 */ /* 0x000e64000800007f */
[----:B-1----:R-:W-:Y:S05]  /*6d00*/  @!P0 BRA `(.L_x_92) ;  /* 0xfffffffc00f08947 */ /* 0x002fea000383ffff */
[----:B------:R-:W-:Y:S05]  /*6d10*/  BRA `(.L_x_149) ;  /* 0xffffffe400e47947 */ /* 0x000fea000383ffff */
.L_x_93:
[----:B0-----:R0:W1:Y:S02]  /*6d20*/  SYNCS.PHASECHK.TRANS64.TRYWAIT P0, [R8+URZ], R5 ;  /* 0x00000005080075a7 */ /* 0x001064000800017f */
[----:B-1----:R-:W-:Y:S05]  /*6d30*/  @!P0 NANOSLEEP.SYNCS 0x989680 ;  /* 0x009896800000895d */ /* 0x002fea0003900000 */
[----:B------:R-:W1:Y:S02]  /*6d40*/  @!P0 SYNCS.PHASECHK.TRANS64 P0, [R8+URZ], R5 ;  /* 0x00000005080085a7 */ /* 0x000e64000800007f */
[----:B-1----:R-:W-:Y:S05]  /*6d50*/  @!P0 BRA `(.L_x_93) ;  /* 0xfffffffc00f08947 */ /* 0x002fea000383ffff */
[----:B------:R-:W-:Y:S05]  /*6d60*/  BRA `(.L_x_150) ;  /* 0xffffffe400f47947 */ /* 0x000fea000383ffff */
.L_x_94:
[----:B0-----:R0:W1:Y:S02]  /*6d70*/  SYNCS.PHASECHK.TRANS64.TRYWAIT P0, [R9+URZ], R4 ;  /* 0x00000004090075a7 */ /* 0x001064000800017f */
[----:B-1----:R-:W-:Y:S05]  /*6d80*/  @!P0 NANOSLEEP.SYNCS 0x989680 ;  /* 0x009896800000895d */ /* 0x002fea0003900000 */
[----:B------:R-:W1:Y:S02]  /*6d90*/  @!P0 SYNCS.PHASECHK.TRANS64 P0, [R9+URZ], R4 ;  /* 0x00000004090085a7 */ /* 0x000e64000800007f */
[----:B-1----:R-:W-:Y:S05]  /*6da0*/  @!P0 BRA `(.L_x_94) ;  /* 0xfffffffc00f08947 */ /* 0x002fea000383ffff */
[----:B------:R-:W-:Y:S05]  /*6db0*/  BRA `(.L_x_151) ;  /* 0xffffffe800047947 */ /* 0x000fea000383ffff */
.L_x_95:
[----:B0-----:R0:W1:Y:S02]  /*6dc0*/  SYNCS.PHASECHK.TRANS64.TRYWAIT P0, [R8+URZ], R5 ;  /* 0x00000005080075a7 */ /* 0x001064000800017f */
[----:B-1----:R-:W-:Y:S05]  /*6dd0*/  @!P0 NANOSLEEP.SYNCS 0x989680 ;  /* 0x009896800000895d */ /* 0x002fea0003900000 */
[----:B------:R-:W1:Y:S02]  /*6de0*/  @!P0 SYNCS.PHASECHK.TRANS64 P0, [R8+URZ], R5 ;  /* 0x00000005080085a7 */ /* 0x000e64000800007f */
[----:B-1----:R-:W-:Y:S05]  /*6df0*/  @!P0 BRA `(.L_x_95) ;  /* 0xfffffffc00f08947 */ /* 0x002fea000383ffff */
[----:B------:R-:W-:Y:S05]  /*6e00*/  BRA `(.L_x_152) ;  /* 0xffffffe800147947 */ /* 0x000fea000383ffff */
.L_x_96:
[----:B0-----:R0:W1:Y:S02]  /*6e10*/  SYNCS.PHASECHK.TRANS64.TRYWAIT P0, [R9+URZ], R4 ;  /* 0x00000004090075a7 */ /* 0x001064000800017f */
[----:B-1----:R-:W-:Y:S05]  /*6e20*/  @!P0 NANOSLEEP.SYNCS 0x989680 ;  /* 0x009896800000895d */ /* 0x002fea0003900000 */
[----:B------:R-:W1:Y:S02]  /*6e30*/  @!P0 SYNCS.PHASECHK.TRANS64 P0, [R9+URZ], R4 ;  /* 0x00000004090085a7 */ /* 0x000e64000800007f */
[----:B-1----:R-:W-:Y:S05]  /*6e40*/  @!P0 BRA `(.L_x_96) ;  /* 0xfffffffc00f08947 */ /* 0x002fea000383ffff */
[----:B------:R-:W-:Y:S05]  /*6e50*/  BRA `(.L_x_153) ;  /* 0xffffffe800247947 */ /* 0x000fea000383ffff */
.L_x_97:
[----:B0-----:R0:W1:Y:S02]  /*6e60*/  SYNCS.PHASECHK.TRANS64.TRYWAIT P0, [R8+URZ], R5 ;  /* 0x00000005080075a7 */ /* 0x001064000800017f */
[----:B-1----:R-:W-:Y:S05]  /*6e70*/  @!P0 NANOSLEEP.SYNCS 0x989680 ;  /* 0x009896800000895d */ /* 0x002fea0003900000 */
[----:B------:R-:W1:Y:S02]  /*6e80*/  @!P0 SYNCS.PHASECHK.TRANS64 P0, [R8+URZ], R5 ;  /* 0x00000005080085a7 */ /* 0x000e64000800007f */
[----:B-1----:R-:W-:Y:S05]  /*6e90*/  @!P0 BRA `(.L_x_97) ;  /* 0xfffffffc00f08947 */ /* 0x002fea000383ffff */
[----:B------:R-:W-:Y:S05]  /*6ea0*/  BRA `(.L_x_154) ;  /* 0xffffffe800347947 */ /* 0x000fea000383ffff */
.L_x_98:
[----:B0-----:R0:W1:Y:S02]  /*6eb0*/  SYNCS.PHASECHK.TRANS64.TRYWAIT P0, [R9+URZ], R4 ;  /* 0x00000004090075a7 */ /* 0x001064000800017f */
[----:B-1----:R-:W-:Y:S05]  /*6ec0*/  @!P0 NANOSLEEP.SYNCS 0x989680 ;  /* 0x009896800000895d */ /* 0x002fea0003900000 */
[----:B------:R-:W1:Y:S02]  /*6ed0*/  @!P0 SYNCS.PHASECHK.TRANS64 P0, [R9+URZ], R4 ;  /* 0x00000004090085a7 */ /* 0x000e64000800007f */
[----:B-1----:R-:W-:Y:S05]  /*6ee0*/  @!P0 BRA `(.L_x_98) ;  /* 0xfffffffc00f08947 */ /* 0x002fea000383ffff */
[----:B------:R-:W-:Y:S05]  /*6ef0*/  BRA `(.L_x_155) ;  /* 0xffffffe800447947 */ /* 0x000fea000383ffff */
.L_x_99:
[----:B0-----:R0:W1:Y:S02]  /*6f00*/  SYNCS.PHASECHK.TRANS64.TRYWAIT P0, [R8+URZ], R5 ;  /* 0x00000005080075a7 */ /* 0x001064000800017f */
[----:B-1----:R-:W-:Y:S05]  /*6f10*/  @!P0 NANOSLEEP.SYNCS 0x989680 ;  /* 0x009896800000895d */ /* 0x002fea0003900000 */
[----:B------:R-:W1:Y:S02]  /*6f20*/  @!P0 SYNCS.PHASECHK.TRANS64 P0, [R8+URZ], R5 ;  /* 0x00000005080085a7 */ /* 0x000e64000800007f */
[----:B-1----:R-:W-:Y:S05]  /*6f30*/  @!P0 BRA `(.L_x_99) ;  /* 0xfffffffc00f08947 */ /* 0x002fea000383ffff */
[----:B------:R-:W-:Y:S05]  /*6f40*/  BRA `(.L_x_156) ;  /* 0xffffffe800547947 */ /* 0x000fea000383ffff */
.L_x_100:
[----:B0-----:R0:W1:Y:S02]  /*6f50*/  SYNCS.PHASECHK.TRANS64.TRYWAIT P0, [R9+URZ], R4 ;  /* 0x00000004090075a7 */ /* 0x001064000800017f */
[----:B-1----:R-:W-:Y:S05]  /*6f60*/  @!P0 NANOSLEEP.SYNCS 0x989680 ;  /* 0x009896800000895d */ /* 0x002fea0003900000 */
[----:B------:R-:W1:Y:S02]  /*6f70*/  @!P0 SYNCS.PHASECHK.TRANS64 P0, [R9+URZ], R4 ;  /* 0x00000004090085a7 */ /* 0x000e64000800007f */
[----:B-1----:R-:W-:Y:S05]  /*6f80*/  @!P0 BRA `(.L_x_100) ;  /* 0xfffffffc00f08947 */ /* 0x002fea000383ffff */
[----:B------:R-:W-:Y:S05]  /*6f90*/  BRA `(.L_x_157) ;  /* 0xffffffe800647947 */ /* 0x000fea000383ffff */
.L_x_101:
[----:B0-----:R0:W1:Y:S02]  /*6fa0*/  SYNCS.PHASECHK.TRANS64.TRYWAIT P0, [R8+URZ], R5 ;  /* 0x00000005080075a7 */ /* 0x001064000800017f */
[----:B-1----:R-:W-:Y:S05]  /*6fb0*/  @!P0 NANOSLEEP.SYNCS 0x989680 ;  /* 0x009896800000895d */ /* 0x002fea0003900000 */
[----:B------:R-:W1:Y:S02]  /*6fc0*/  @!P0 SYNCS.PHASECHK.TRANS64 P0, [R8+URZ], R5 ;  /* 0x00000005080085a7 */ /* 0x000e64000800007f */
[----:B-1----:R-:W-:Y:S05]  /*6fd0*/  @!P0 BRA `(.L_x_101) ;  /* 0xfffffffc00f08947 */ /* 0x002fea000383ffff */
[----:B------:R-:W-:Y:S05]  /*6fe0*/  BRA `(.L_x_158) ;  /* 0xffffffe800747947 */ /* 0x000fea000383ffff */
.L_x_102:
[----:B0-----:R0:W1:Y:S02]  /*6ff0*/  SYNCS.PHASECHK.TRANS64.TRYWAIT P0, [R9+URZ], R4 ;  /* 0x00000004090075a7 */ /* 0x001064000800017f */
[----:B-1----:R-:W-:Y:S05]  /*7000*/  @!P0 NANOSLEEP.SYNCS 0x989680 ;  /* 0x009896800000895d */ /* 0x002fea0003900000 */
[----:B------:R-:W1:Y:S02]  /*7010*/  @!P0 SYNCS.PHASECHK.TRANS64 P0, [R9+URZ], R4 ;  /* 0x00000004090085a7 */ /* 0x000e64000800007f */
[----:B-1----:R-:W-:Y:S05]  /*7020*/  @!P0 BRA `(.L_x_102) ;  /* 0xfffffffc00f08947 */ /* 0x002fea000383ffff */
[----:B------:R-:W-:Y:S05]  /*7030*/  BRA `(.L_x_159) ;  /* 0xffffffe800847947 */ /* 0x000fea000383ffff */
.L_x_103:
[----:B0-----:R0:W1:Y:S02]  /*7040*/  SYNCS.PHASECHK.TRANS64.TRYWAIT P0, [R8+URZ], R5 ;  /* 0x00000005080075a7 */ /* 0x001064000800017f */
[----:B-1----:R-:W-:Y:S05]  /*7050*/  @!P0 NANOSLEEP.SYNCS 0x989680 ;  /* 0x009896800000895d */ /* 0x002fea0003900000 */
[----:B------:R-:W1:Y:S02]  /*7060*/  @!P0 SYNCS.PHASECHK.TRANS64 P0, [R8+URZ], R5 ;  /* 0x00000005080085a7 */ /* 0x000e64000800007f */
[----:B-1----:R-:W-:Y:S05]  /*7070*/  @!P0 BRA `(.L_x_103) ;  /* 0xfffffffc00f08947 */ /* 0x002fea000383ffff */
[----:B------:R-:W-:Y:S05]  /*7080*/  BRA `(.L_x_160) ;  /* 0xffffffe800947947 */ /* 0x000fea000383ffff */
.L_x_104:
[----:B0-----:R0:W1:Y:S02]  /*7090*/  SYNCS.PHASECHK.TRANS64.TRYWAIT P0, [R9+URZ], R4 ;  /* 0x00000004090075a7 */ /* 0x001064000800017f */
[----:B-1----:R-:W-:Y:S05]  /*70a0*/  @!P0 NANOSLEEP.SYNCS 0x989680 ;  /* 0x009896800000895d */ /* 0x002fea0003900000 */
[----:B------:R-:W1:Y:S02]  /*70b0*/  @!P0 SYNCS.PHASECHK.TRANS64 P0, [R9+URZ], R4 ;  /* 0x00000004090085a7 */ /* 0x000e64000800007f */
[----:B-1----:R-:W-:Y:S05]  /*70c0*/  @!P0 BRA `(.L_x_104) ;  /* 0xfffffffc00f08947 */ /* 0x002fea000383ffff */
[----:B------:R-:W-:Y:S05]  /*70d0*/  BRA `(.L_x_161) ;  /* 0xffffffe800a47947 */ /* 0x000fea000383ffff */
.L_x_105:
[----:B0-----:R0:W1:Y:S02]  /*70e0*/  SYNCS.PHASECHK.TRANS64.TRYWAIT P0, [R8+URZ], R5 ;  /* 0x00000005080075a7 */ /* 0x001064000800017f */
[----:B-1----:R-:W-:Y:S05]  /*70f0*/  @!P0 NANOSLEEP.SYNCS 0x989680 ;  /* 0x009896800000895d */ /* 0x002fea0003900000 */
[----:B------:R-:W1:Y:S02]  /*7100*/  @!P0 SYNCS.PHASECHK.TRANS64 P0, [R8+URZ], R5 ;  /* 0x00000005080085a7 */ /* 0x000e64000800007f */
[----:B-1----:R-:W-:Y:S05]  /*7110*/  @!P0 BRA `(.L_x_105) ;  /* 0xfffffffc00f08947 */ /* 0x002fea000383ffff */
[----:B------:R-:W-:Y:S05]  /*7120*/  BRA `(.L_x_162) ;  /* 0xffffffe800b47947 */ /* 0x000fea000383ffff */
.L_x_106:
[----:B0-----:R0:W1:Y:S02]  /*7130*/  SYNCS.PHASECHK.TRANS64.TRYWAIT P0, [R9+URZ], R4 ;  /* 0x00000004090075a7 */ /* 0x001064000800017f */
[----:B-1----:R-:W-:Y:S05]  /*7140*/  @!P0 NANOSLEEP.SYNCS 0x989680 ;  /* 0x009896800000895d */ /* 0x002fea0003900000 */
[----:B------:R-:W1:Y:S02]  /*7150*/  @!P0 SYNCS.PHASECHK.TRANS64 P0, [R9+URZ], R4 ;  /* 0x00000004090085a7 */ /* 0x000e64000800007f */
[----:B-1----:R-:W-:Y:S05]  /*7160*/  @!P0 BRA `(.L_x_106) ;  /* 0xfffffffc00f08947 */ /* 0x002fea000383ffff */
[----:B------:R-:W-:Y:S05]  /*7170*/  BRA `(.L_x_163) ;  /* 0xffffffe800c47947 */ /* 0x000fea000383ffff */
.L_x_107:
[----:B0-----:R0:W1:Y:S02]  /*7180*/  SYNCS.PHASECHK.TRANS64.TRYWAIT P0, [R8+URZ], R5 ;  /* 0x00000005080075a7 */ /* 0x001064000800017f */
[----:B-1----:R-:W-:Y:S05]  /*7190*/  @!P0 NANOSLEEP.SYNCS 0x989680 ;  /* 0x009896800000895d */ /* 0x002fea0003900000 */
[----:B------:R-:W1:Y:S02]  /*71a0*/  @!P0 SYNCS.PHASECHK.TRANS64 P0, [R8+URZ], R5 ;  /* 0x00000005080085a7 */ /* 0x000e64000800007f */
[----:B-1----:R-:W-:Y:S05]  /*71b0*/  @!P0 BRA `(.L_x_107) ;  /* 0xfffffffc00f08947 */ /* 0x002fea000383ffff */
[----:B------:R-:W-:Y:S05]  /*71c0*/  BRA `(.L_x_164) ;  /* 0xffffffe800d47947 */ /* 0x000fea000383ffff */
.L_x_108:
[----:B0-----:R0:W1:Y:S02]  /*71d0*/  SYNCS.PHASECHK.TRANS64.TRYWAIT P0, [R9+URZ], R4 ;  /* 0x00000004090075a7 */ /* 0x001064000800017f */
[----:B-1----:R-:W-:Y:S05]  /*71e0*/  @!P0 NANOSLEEP.SYNCS 0x989680 ;  /* 0x009896800000895d */ /* 0x002fea0003900000 */
[----:B------:R-:W1:Y:S02]  /*71f0*/  @!P0 SYNCS.PHASECHK.TRANS64 P0, [R9+URZ], R4 ;  /* 0x00000004090085a7 */ /* 0x000e64000800007f */
[----:B-1----:R-:W-:Y:S05]  /*7200*/  @!P0 BRA `(.L_x_108) ;  /* 0xfffffffc00f08947 */ /* 0x002fea000383ffff */
[----:B------:R-:W-:Y:S05]  /*7210*/  BRA `(.L_x_165) ;  /* 0xffffffe800e47947 */ /* 0x000fea000383ffff */
.L_x_109:
[----:B0-----:R0:W1:Y:S02]  /*7220*/  SYNCS.PHASECHK.TRANS64.TRYWAIT P0, [R8+URZ], R5 ;  /* 0x00000005080075a7 */ /* 0x001064000800017f */
[----:B-1----:R-:W-:Y:S05]  /*7230*/  @!P0 NANOSLEEP.SYNCS 0x989680 ;  /* 0x009896800000895d */ /* 0x002fea0003900000 */
[----:B------:R-:W1:Y:S02]  /*7240*/  @!P0 SYNCS.PHASECHK.TRANS64 P0, [R8+URZ], R5 ;  /* 0x00000005080085a7 */ /* 0x000e64000800007f */
[----:B-1----:R-:W-:Y:S05]  /*7250*/  @!P0 BRA `(.L_x_109) ;  /* 0xfffffffc00f08947 */ /* 0x002fea000383ffff */
[----:B------:R-:W-:Y:S05]  /*7260*/  BRA `(.L_x_166) ;  /* 0xffffffe800f47947 */ /* 0x000fea000383ffff */
.L_x_110:
[----:B0-----:R0:W1:Y:S02]  /*7270*/  SYNCS.PHASECHK.TRANS64.TRYWAIT P0, [R9+URZ], R4 ;  /* 0x00000004090075a7 */ /* 0x001064000800017f */
[----:B-1----:R-:W-:Y:S05]  /*7280*/  @!P0 NANOSLEEP.SYNCS 0x989680 ;  /* 0x009896800000895d */ /* 0x002fea0003900000 */
[----:B------:R-:W1:Y:S02]  /*7290*/  @!P0 SYNCS.PHASECHK.TRANS64 P0, [R9+URZ], R4 ;  /* 0x00000004090085a7 */ /* 0x000e64000800007f */
[----:B-1----:R-:W-:Y:S05]  /*72a0*/  @!P0 BRA `(.L_x_110) ;  /* 0xfffffffc00f08947 */ /* 0x002fea000383ffff */
[----:B------:R-:W-:Y:S05]  /*72b0*/  BRA `(.L_x_167) ;  /* 0xffffffec00047947 */ /* 0x000fea000383ffff */
.L_x_111:
[----:B0-----:R0:W1:Y:S02]  /*72c0*/  SYNCS.PHASECHK.TRANS64.TRYWAIT P0, [R8+URZ], R5 ;  /* 0x00000005080075a7 */ /* 0x001064000800017f */
[----:B-1----:R-:W-:Y:S05]  /*72d0*/  @!P0 NANOSLEEP.SYNCS 0x989680 ;  /* 0x009896800000895d */ /* 0x002fea0003900000 */
[----:B------:R-:W1:Y:S02]  /*72e0*/  @!P0 SYNCS.PHASECHK.TRANS64 P0, [R8+URZ], R5 ;  /* 0x00000005080085a7 */ /* 0x000e64000800007f */
[----:B-1----:R-:W-:Y:S05]  /*72f0*/  @!P0 BRA `(.L_x_111) ;  /* 0xfffffffc00f08947 */ /* 0x002fea000383ffff */
[----:B------:R-:W-:Y:S05]  /*7300*/  BRA `(.L_x_168) ;  /* 0xffffffec00147947 */ /* 0x000fea000383ffff */
.L_x_112:
[----:B0-----:R0:W1:Y:S02]  /*7310*/  SYNCS.PHASECHK.TRANS64.TRYWAIT P0, [R9+URZ], R4 ;  /* 0x00000004090075a7 */ /* 0x001064000800017f */
[----:B-1----:R-:W-:Y:S05]  /*7320*/  @!P0 NANOSLEEP.SYNCS 0x989680 ;  /* 0x009896800000895d */ /* 0x002fea0003900000 */
[----:B------:R-:W1:Y:S02]  /*7330*/  @!P0 SYNCS.PHASECHK.TRANS64 P0, [R9+URZ], R4 ;  /* 0x00000004090085a7 */ /* 0x000e64000800007f */
[----:B-1----:R-:W-:Y:S05]  /*7340*/  @!P0 BRA `(.L_x_112) ;  /* 0xfffffffc00f08947 */ /* 0x002fea000383ffff */
[----:B------:R-:W-:Y:S05]  /*7350*/  BRA `(.L_x_169) ;  /* 0xffffffec00247947 */ /* 0x000fea000383ffff */
.L_x_113:
[----:B0-----:R0:W1:Y:S02]  /*7360*/  SYNCS.PHASECHK.TRANS64.TRYWAIT P0, [R8+URZ], R5 ;  /* 0x00000005080075a7 */ /* 0x001064000800017f */
[----:B-1----:R-:W-:Y:S05]  /*7370*/  @!P0 NANOSLEEP.SYNCS 0x989680 ;  /* 0x009896800000895d */ /* 0x002fea0003900000 */
[----:B------:R-:W1:Y:S02]  /*7380*/  @!P0 SYNCS.PHASECHK.TRANS64 P0, [R8+URZ], R5 ;  /* 0x00000005080085a7 */ /* 0x000e64000800007f */
[----:B-1----:R-:W-:Y:S05]  /*7390*/  @!P0 BRA `(.L_x_113) ;  /* 0xfffffffc00f08947 */ /* 0x002fea000383ffff */
[----:B------:R-:W-:Y:S05]  /*73a0*/  BRA `(.L_x_170) ;  /* 0xffffffec00347947 */ /* 0x000fea000383ffff */
.L_x_114:
[----:B0-----:R0:W1:Y:S02]  /*73b0*/  SYNCS.PHASECHK.TRANS64.TRYWAIT P0, [R9+URZ], R4 ;  /* 0x00000004090075a7 */ /* 0x001064000800017f */
[----:B-1----:R-:W-:Y:S05]  /*73c0*/  @!P0 NANOSLEEP.SYNCS 0x989680 ;  /* 0x009896800000895d */ /* 0x002fea0003900000 */
[----:B------:R-:W1:Y:S02]  /*73d0*/  @!P0 SYNCS.PHASECHK.TRANS64 P0, [R9+URZ], R4 ;  /* 0x00000004090085a7 */ /* 0x000e64000800007f */
[----:B-1----:R-:W-:Y:S05]  /*73e0*/  @!P0 BRA `(.L_x_114) ;  /* 0xfffffffc00f08947 */ /* 0x002fea000383ffff */
[----:B------:R-:W-:Y:S05]  /*73f0*/  BRA `(.L_x_171) ;  /* 0xffffffec00447947 */ /* 0x000fea000383ffff */
.L_x_115:
[----:B0-----:R0:W1:Y:S02]  /*7400*/  SYNCS.PHASECHK.TRANS64.TRYWAIT P0, [R8+URZ], R5 ;  /* 0x00000005080075a7 */ /* 0x001064000800017f */
[----:B-1----:R-:W-:Y:S05]  /*7410*/  @!P0 NANOSLEEP.SYNCS 0x989680 ;  /* 0x009896800000895d */ /* 0x002fea0003900000 */
[----:B------:R-:W1:Y:S02]  /*7420*/  @!P0 SYNCS.PHASECHK.TRANS64 P0, [R8+URZ], R5 ;  /* 0x00000005080085a7 */ /* 0x000e64000800007f */
[----:B-1----:R-:W-:Y:S05]  /*7430*/  @!P0 BRA `(.L_x_115) ;  /* 0xfffffffc00f08947 */ /* 0x002fea000383ffff */
[----:B------:R-:W-:Y:S05]  /*7440*/  BRA `(.L_x_172) ;  /* 0xffffffec00547947 */ /* 0x000fea000383ffff */
.L_x_116:
[----:B0-----:R0:W1:Y:S02]  /*7450*/  SYNCS.PHASECHK.TRANS64.TRYWAIT P0, [R9+URZ], R4 ;  /* 0x00000004090075a7 */ /* 0x001064000800017f */
[----:B-1----:R-:W-:Y:S05]  /*7460*/  @!P0 NANOSLEEP.SYNCS 0x989680 ;  /* 0x009896800000895d */ /* 0x002fea0003900000 */
[----:B------:R-:W1:Y:S02]  /*7470*/  @!P0 SYNCS.PHASECHK.TRANS64 P0, [R9+URZ], R4 ;  /* 0x00000004090085a7 */ /* 0x000e64000800007f */
[----:B-1----:R-:W-:Y:S05]  /*7480*/  @!P0 BRA `(.L_x_116) ;  /* 0xfffffffc00f08947 */ /* 0x002fea000383ffff */
[----:B------:R-:W-:Y:S05]  /*7490*/  BRA `(.L_x_173) ;  /* 0xffffffec00647947 */ /* 0x000fea000383ffff */
.L_x_117:
[----:B0-----:R0:W1:Y:S02]  /*74a0*/  SYNCS.PHASECHK.TRANS64.TRYWAIT P0, [R8+URZ], R5 ;  /* 0x00000005080075a7 */ /* 0x001064000800017f */
[----:B-1----:R-:W-:Y:S05]  /*74b0*/  @!P0 NANOSLEEP.SYNCS 0x989680 ;  /* 0x009896800000895d */ /* 0x002fea0003900000 */
[----:B------:R-:W1:Y:S02]  /*74c0*/  @!P0 SYNCS.PHASECHK.TRANS64 P0, [R8+URZ], R5 ;  /* 0x00000005080085a7 */ /* 0x000e64000800007f */
[----:B-1----:R-:W-:Y:S05]  /*74d0*/  @!P0 BRA `(.L_x_117) ;  /* 0xfffffffc00f08947 */ /* 0x002fea000383ffff */
[----:B------:R-:W-:Y:S05]  /*74e0*/  BRA `(.L_x_174) ;  /* 0xffffffec00747947 */ /* 0x000fea000383ffff */
.L_x_118:
[----:B0-----:R0:W1:Y:S02]  /*74f0*/  SYNCS.PHASECHK.TRANS64.TRYWAIT P0, [R9+URZ], R4 ;  /* 0x00000004090075a7 */ /* 0x001064000800017f */
[----:B-1----:R-:W-:Y:S05]  /*7500*/  @!P0 NANOSLEEP.SYNCS 0x989680 ;  /* 0x009896800000895d */ /* 0x002fea0003900000 */
[----:B------:R-:W1:Y:S02]  /*7510*/  @!P0 SYNCS.PHASECHK.TRANS64 P0, [R9+URZ], R4 ;  /* 0x00000004090085a7 */ /* 0x000e64000800007f */
[----:B-1----:R-:W-:Y:S05]  /*7520*/  @!P0 BRA `(.L_x_118) ;  /* 0xfffffffc00f08947 */ /* 0x002fea000383ffff */
[----:B------:R-:W-:Y:S05]  /*7530*/  BRA `(.L_x_175) ;  /* 0xffffffec00847947 */ /* 0x000fea000383ffff */
.L_x_119:
[----:B0-----:R0:W1:Y:S02]  /*7540*/  SYNCS.PHASECHK.TRANS64.TRYWAIT P0, [R6+URZ], R5 ;  /* 0x00000005060075a7 */ /* 0x001064000800017f */
[----:B-1----:R-:W-:Y:S05]  /*7550*/  @!P0 NANOSLEEP.SYNCS 0x989680 ;  /* 0x009896800000895d */ /* 0x002fea0003900000 */
[----:B------:R-:W1:Y:S02]  /*7560*/  @!P0 SYNCS.PHASECHK.TRANS64 P0, [R6+URZ], R5 ;  /* 0x00000005060085a7 */ /* 0x000e64000800007f */
[----:B-1----:R-:W-:Y:S05]  /*7570*/  @!P0 BRA `(.L_x_119) ;  /* 0xfffffffc00f08947 */ /* 0x002fea000383ffff */
[----:B------:R-:W-:Y:S05]  /*7580*/  BRA `(.L_x_176) ;  /* 0xffffffec008c7947 */ /* 0x000fea000383ffff */
.L_x_177:
[----:B------:R-:W-:-:S00]  /*7590*/  BRA `(.L_x_177) ;  /* 0xfffffffc00fc7947 */ /* 0x000fc0000383ffff */
[----:B------:R-:W-:-:S00]  /*75a0*/  NOP ;  /* 0x0000000000007918 */ /* 0x000fc00000000000 */
        /* <DEDUP_REMOVED lines=13> */
.L_x_178:


//--------------------- .nv.global.init           --------------------------
	.section	.nv.global.init,"aw",@progbits
.nv.global.init:
	.type		$str$22,@object
	.size		$str$22,($str$23 - $str$22)
$str$22:
        /*0000*/ 	.byte	0x6b, 0x5f, 0x74, 0x69, 0x6c, 0x65, 0x5f, 0x63, 0x6f, 0x75, 0x6e, 0x74, 0x20, 0x3e, 0x3d, 0x20
        /*0010*/ 	.byte	0x31, 0x00
	.type		$str$23,@object
	.size		$str$23,(__unnamed_1 - $str$23)
$str$23:
        /*0012*/ 	.byte	0x2f, 0x74, 0x6d, 0x70, 0x2f, 0x63, 0x75, 0x74, 0x6c, 0x61, 0x73, 0x73, 0x5f, 0x73, 0x77, 0x65
        /*0022*/ 	.byte	0x65, 0x70, 0x5f, 0x73, 0x72, 0x63, 0x2f, 0x69, 0x6e, 0x63, 0x6c, 0x75, 0x64, 0x65, 0x2f, 0x63
        /*0032*/ 	.byte	0x75, 0x74, 0x6c, 0x61, 0x73, 0x73, 0x2f, 0x67, 0x65, 0x6d, 0x6d, 0x2f, 0x63, 0x6f, 0x6c, 0x6c
        /*0042*/ 	.byte	0x65, 0x63, 0x74, 0x69, 0x76, 0x65, 0x2f, 0x73, 0x6d, 0x39, 0x30, 0x5f, 0x6d, 0x6d, 0x61, 0x5f
        /*0052*/ 	.byte	0x74, 0x6d, 0x61, 0x5f, 0x67, 0x6d, 0x6d, 0x61, 0x5f, 0x73, 0x73, 0x5f, 0x77, 0x61, 0x72, 0x70
        /*0062*/ 	.byte	0x73, 0x70, 0x65, 0x63, 0x69, 0x61, 0x6c, 0x69, 0x7a, 0x65, 0x64, 0x2e, 0x68, 0x70, 0x70, 0x00
	.type		__unnamed_1,@object
	.size		__unnamed_1,(.L_0 - __unnamed_1)
__unnamed_1:
        /*0072*/ 	.byte	0x76, 0x6f, 0x69, 0x64, 0x20, 0x63, 0x75, 0x74, 0x6c, 0x61, 0x73, 0x73, 0x3a, 0x3a, 0x67, 0x65
        /* <DEDUP_REMOVED lines=180> */
        /*0bc2*/ 	.byte	0x5d, 0x00
.L_0:


//--------------------- .nv.shared._ZN7cutlass13device_kernelINS_4gemm6kernel13GemmUniversalIN4cute5tupleIJiiiiEEENS1_10collective13CollectiveMmaINS1_34MainloopSm90TmaGmmaWarpSpecializedILi50ENS5_IJNS4_1CILi2EEENSA_ILi1EEESC_EEENS1_35KernelTmaWarpSpecializedCooperativeEEENS5_IJNSA_ILi128EEENSA_ILi16EEESH_EEENS_6half_tENS5_IJlSC_lEEESJ_SK_NS4_8TiledMMAINS4_8MMA_AtomIJNS4_4SM904GMMA25MMA_64x16x16_F32F16F16_SSILNSO_5MajorE0ELSQ_0ELNSO_7ScaleInE1ELSR_1EEEEEENS4_6LayoutISD_NS5_IJSC_NSA_ILi0EEESV_EEEEENS5_IJNS4_10UnderscoreESY_SY_EEEEENS4_13SM90_TMA_LOADENS4_14ComposedLayoutINS4_7SwizzleILi1ELi4ELi3EEENS4_18smem_ptr_flag_bitsILi16EEENSU_INS5_IJNSA_ILi8EEESH_EEENS5_IJSH_SC_EEEEEEEvNS4_8identityENS4_23SM90_TMA_LOAD_MULTICASTES1B_vS1C_EENS_8epilogue10collective6detail29Sm90TmaWarpSpecializedAdapterINS1G_15DefaultEpilogueISJ_SK_SK_NS1F_6thread17LinearCombinationISJ_Li1EffLNS1K_9ScaleType4KindE0ELNS_15FloatRoundStyleE2ESJ_EENS1_15EpilogueDefaultEEEEEvvEEEEvNT_6ParamsE --------------------------
	.section	.nv.shared._ZN7cutlass13device_kernelINS_4gemm6kernel13GemmUniversalIN4cute5tupleIJiiiiEEENS1_10collective13CollectiveMmaINS1_34MainloopSm90TmaGmmaWarpSpecializedILi50ENS5_IJNS4_1CILi2EEENSA_ILi1EEESC_EEENS1_35KernelTmaWarpSpecializedCooperativeEEENS5_IJNSA_ILi128EEENSA_ILi16EEESH_EEENS_6half_tENS5_IJlSC_lEEESJ_SK_NS4_8TiledMMAINS4_8MMA_AtomIJNS4_4SM904GMMA25MMA_64x16x16_F32F16F16_SSILNSO_5MajorE0ELSQ_0ELNSO_7ScaleInE1ELSR_1EEEEEENS4_6LayoutISD_NS5_IJSC_NSA_ILi0EEESV_EEEEENS5_IJNS4_10UnderscoreESY_SY_EEEEENS4_13SM90_TMA_LOADENS4_14ComposedLayoutINS4_7SwizzleILi1ELi4ELi3EEENS4_18smem_ptr_flag_bitsILi16EEENSU_INS5_IJNSA_ILi8EEESH_EEENS5_IJSH_SC_EEEEEEEvNS4_8identityENS4_23SM90_TMA_LOAD_MULTICASTES1B_vS1C_EENS_8epilogue10collective6detail29Sm90TmaWarpSpecializedAdapterINS1G_15DefaultEpilogueISJ_SK_SK_NS1F_6thread17LinearCombinationISJ_Li1EffLNS1K_9ScaleType4KindE0ELNS_15FloatRoundStyleE2ESJ_EENS1_15EpilogueDefaultEEEEEvvEEEEvNT_6ParamsE,"aw",@nobits
	.sectionflags	@""
	.align	16
	.zero		1024


//--------------------- .nv.shared.reserved.0     --------------------------
	.section	.nv.shared.reserved.0,"aw",@nobits
	.weak		__nv_reservedSMEM_offset_0_alias
	.size		__nv_reservedSMEM_offset_0_alias, 0, 0
	.other		__nv_reservedSMEM_offset_0_alias,@"STO_CUDA_RESERVED_SHARED STV_DEFAULT"
__nv_reservedSMEM_offset_0_alias:
	.zero		0


//--------------------- .nv.global                --------------------------
	.section	.nv.global,"aw",@nobits
.nv.global:
	.type		_ZN40_INTERNAL_0e098171_4_k_cu_b06cadd5_132794cute1_E,@object
	.size		_ZN40_INTERNAL_0e098171_4_k_cu_b06cadd5_132794cute1_E,(_ZN40_INTERNAL_0e098171_4_k_cu_b06cadd5_132794cuda3std3__45__cpo6cbeginE - _ZN40_INTERNAL_0e098171_4_k_cu_b06cadd5_132794cute1_E)
_ZN40_INTERNAL_0e098171_4_k_cu_b06cadd5_132794cute1_E:
	.zero		1
	.type		_ZN40_INTERNAL_0e098171_4_k_cu_b06cadd5_132794cuda3std3__45__cpo6cbeginE,@object
	.size		_ZN40_INTERNAL_0e098171_4_k_cu_b06cadd5_132794cuda3std3__45__cpo6cbeginE,(_ZN40_INTERNAL_0e098171_4_k_cu_b06cadd5_132794cuda3std3__48in_placeE - _ZN40_INTERNAL_0e098171_4_k_cu_b06cadd5_132794cuda3std3__45__cpo6cbeginE)
_ZN40_INTERNAL_0e098171_4_k_cu_b06cadd5_132794cuda3std3__45__cpo6cbeginE:
	.zero		1
	.type		_ZN40_INTERNAL_0e098171_4_k_cu_b06cadd5_132794cuda3std3__48in_placeE,@object
	.size		_ZN40_INTERNAL_0e098171_4_k_cu_b06cadd5_132794cuda3std3__48in_placeE,(_ZN40_INTERNAL_0e098171_4_k_cu_b06cadd5_132794cuda3std6ranges3__45__cpo9iter_moveE - _ZN40_INTERNAL_0e098171_4_k_cu_b06cadd5_132794cuda3std3__48in_placeE)
_ZN40_INTERNAL_0e098171_4_k_cu_b06cadd5_132794cuda3std3__48in_placeE:
	.zero		1
	.type		_ZN40_INTERNAL_0e098171_4_k_cu_b06cadd5_132794cuda3std6ranges3__45__cpo9iter_moveE,@object
	.size		_ZN40_INTERNAL_0e098171_4_k_cu_b06cadd5_132794cuda3std6ranges3__45__cpo9iter_moveE,(_ZN40_INTERNAL_0e098171_4_k_cu_b06cadd5_132794cuda3std3__45__cpo5beginE - _ZN40_INTERNAL_0e098171_4_k_cu_b06cadd5_132794cuda3std6ranges3__45__cpo9iter_moveE)
_ZN40_INTERNAL_0e098171_4_k_cu_b06cadd5_132794cuda3std6ranges3__45__cpo9iter_moveE:
	.zero		1
	.type		_ZN40_INTERNAL_0e098171_4_k_cu_b06cadd5_132794cuda3std3__45__cpo5beginE,@object
	.size		_ZN40_INTERNAL_0e098171_4_k_cu_b06cadd5_132794cuda3std3__45__cpo5beginE,(_ZN40_INTERNAL_0e098171_4_k_cu_b06cadd5_132794cuda3std3__442_GLOBAL__N__0e098171_4_k_cu_b06cadd5_132796ignoreE - _ZN40_INTERNAL_0e098171_4_k_cu_b06cadd5_132794cuda3std3__45__cpo5beginE)
_ZN40_INTERNAL_0e098171_4_k_cu_b06cadd5_132794cuda3std3__45__cpo5beginE:
	.zero		1
	.type		_ZN40_INTERNAL_0e098171_4_k_cu_b06cadd5_132794cuda3std3__442_GLOBAL__N__0e098171_4_k_cu_b06cadd5_132796ignoreE,@object
	.size		_ZN40_INTERNAL_0e098171_4_k_cu_b06cadd5_132794cuda3std3__442_GLOBAL__N__0e098171_4_k_cu_b06cadd5_132796ignoreE,(_ZN40_INTERNAL_0e098171_4_k_cu_b06cadd5_132794cute7productE - _ZN40_INTERNAL_0e098171_4_k_cu_b06cadd5_132794cuda3std3__442_GLOBAL__N__0e098171_4_k_cu_b06cadd5_132796ignoreE)
_ZN40_INTERNAL_0e098171_4_k_cu_b06cadd5_132794cuda3std3__442_GLOBAL__N__0e098171_4_k_cu_b06cadd5_132796ignoreE:
	.zero		1
	.type		_ZN40_INTERNAL_0e098171_4_k_cu_b06cadd5_132794cute7productE,@object
	.size		_ZN40_INTERNAL_0e098171_4_k_cu_b06cadd5_132794cute7productE,(_ZN40_INTERNAL_0e098171_4_k_cu_b06cadd5_132794cuda3std3__45__cpo3endE - _ZN40_INTERNAL_0e098171_4_k_cu_b06cadd5_132794cute7productE)
_ZN40_INTERNAL_0e098171_4_k_cu_b06cadd5_132794cute7productE:
	.zero		1
	.type		_ZN40_INTERNAL_0e098171_4_k_cu_b06cadd5_132794cuda3std3__45__cpo3endE,@object
	.size		_ZN40_INTERNAL_0e098171_4_k_cu_b06cadd5_132794cuda3std3__45__cpo3endE,(_ZN40_INTERNAL_0e098171_4_k_cu_b06cadd5_132794cuda3std3__419piecewise_constructE - _ZN40_INTERNAL_0e098171_4_k_cu_b06cadd5_132794cuda3std3__45__cpo3endE)
_ZN40_INTERNAL_0e098171_4_k_cu_b06cadd5_132794cuda3std3__45__cpo3endE:
	.zero		1
	.type		_ZN40_INTERNAL_0e098171_4_k_cu_b06cadd5_132794cuda3std3__419piecewise_constructE,@object
	.size		_ZN40_INTERNAL_0e098171_4_k_cu_b06cadd5_132794cuda3std3__419piecewise_constructE,(_ZN40_INTERNAL_0e098171_4_k_cu_b06cadd5_132794cuda3std3__45__cpo4cendE - _ZN40_INTERNAL_0e098171_4_k_cu_b06cadd5_132794cuda3std3__419piecewise_constructE)
_ZN40_INTERNAL_0e098171_4_k_cu_b06cadd5_132794cuda3std3__419piecewise_constructE:
	.zero		1
	.type		_ZN40_INTERNAL_0e098171_4_k_cu_b06cadd5_132794cuda3std3__45__cpo4cendE,@object
	.size		_ZN40_INTERNAL_0e098171_4_k_cu_b06cadd5_132794cuda3std3__45__cpo4cendE,(_ZN40_INTERNAL_0e098171_4_k_cu_b06cadd5_132794cuda3std6ranges3__45__cpo4swapE - _ZN40_INTERNAL_0e098171_4_k_cu_b06cadd5_132794cuda3std3__45__cpo4cendE)
_ZN40_INTERNAL_0e098171_4_k_cu_b06cadd5_132794cuda3std3__45__cpo4cendE:
	.zero		1
	.type		_ZN40_INTERNAL_0e098171_4_k_cu_b06cadd5_132794cuda3std6ranges3__45__cpo4swapE,@object
	.size		_ZN40_INTERNAL_0e098171_4_k_cu_b06cadd5_132794cuda3std6ranges3__45__cpo4swapE,(.L_8 - _ZN40_INTERNAL_0e098171_4_k_cu_b06cadd5_132794cuda3std6ranges3__45__cpo4swapE)
_ZN40_INTERNAL_0e098171_4_k_cu_b06cadd5_132794cuda3std6ranges3__45__cpo4swapE:
	.zero		1
.L_8:


//--------------------- .nv.constant0._ZN7cutlass13device_kernelINS_4gemm6kernel13GemmUniversalIN4cute5tupleIJiiiiEEENS1_10collective13CollectiveMmaINS1_34MainloopSm90TmaGmmaWarpSpecializedILi50ENS5_IJNS4_1CILi2EEENSA_ILi1EEESC_EEENS1_35KernelTmaWarpSpecializedCooperativeEEENS5_IJNSA_ILi128EEENSA_ILi16EEESH_EEENS_6half_tENS5_IJlSC_lEEESJ_SK_NS4_8TiledMMAINS4_8MMA_AtomIJNS4_4SM904GMMA25MMA_64x16x16_F32F16F16_SSILNSO_5MajorE0ELSQ_0ELNSO_7ScaleInE1ELSR_1EEEEEENS4_6LayoutISD_NS5_IJSC_NSA_ILi0EEESV_EEEEENS5_IJNS4_10UnderscoreESY_SY_EEEEENS4_13SM90_TMA_LOADENS4_14ComposedLayoutINS4_7SwizzleILi1ELi4ELi3EEENS4_18smem_ptr_flag_bitsILi16EEENSU_INS5_IJNSA_ILi8EEESH_EEENS5_IJSH_SC_EEEEEEEvNS4_8identityENS4_23SM90_TMA_LOAD_MULTICASTES1B_vS1C_EENS_8epilogue10collective6detail29Sm90TmaWarpSpecializedAdapterINS1G_15DefaultEpilogueISJ_SK_SK_NS1F_6thread17LinearCombinationISJ_Li1EffLNS1K_9ScaleType4KindE0ELNS_15FloatRoundStyleE2ESJ_EENS1_15EpilogueDefaultEEEEEvvEEEEvNT_6ParamsE --------------------------
	.section	.nv.constant0._ZN7cutlass13device_kernelINS_4gemm6kernel13GemmUniversalIN4cute5tupleIJiiiiEEENS1_10collective13CollectiveMmaINS1_34MainloopSm90TmaGmmaWarpSpecializedILi50ENS5_IJNS4_1CILi2EEENSA_ILi1EEESC_EEENS1_35KernelTmaWarpSpecializedCooperativeEEENS5_IJNSA_ILi128EEENSA_ILi16EEESH_EEENS_6half_tENS5_IJlSC_lEEESJ_SK_NS4_8TiledMMAINS4_8MMA_AtomIJNS4_4SM904GMMA25MMA_64x16x16_F32F16F16_SSILNSO_5MajorE0ELSQ_0ELNSO_7ScaleInE1ELSR_1EEEEEENS4_6LayoutISD_NS5_IJSC_NSA_ILi0EEESV_EEEEENS5_IJNS4_10UnderscoreESY_SY_EEEEENS4_13SM90_TMA_LOADENS4_14ComposedLayoutINS4_7SwizzleILi1ELi4ELi3EEENS4_18smem_ptr_flag_bitsILi16EEENSU_INS5_IJNSA_ILi8EEESH_EEENS5_IJSH_SC_EEEEEEEvNS4_8identityENS4_23SM90_TMA_LOAD_MULTICASTES1B_vS1C_EENS_8epilogue10collective6detail29Sm90TmaWarpSpecializedAdapterINS1G_15DefaultEpilogueISJ_SK_SK_NS1F_6thread17LinearCombinationISJ_Li1EffLNS1K_9ScaleType4KindE0ELNS_15FloatRoundStyleE2ESJ_EENS1_15EpilogueDefaultEEEEEvvEEEEvNT_6ParamsE,"a",@progbits
	.sectionflags	@""
	.align	4
.nv.constant0._ZN7cutlass13device_kernelINS_4gemm6kernel13GemmUniversalIN4cute5tupleIJiiiiEEENS1_10collective13CollectiveMmaINS1_34MainloopSm90TmaGmmaWarpSpecializedILi50ENS5_IJNS4_1CILi2EEENSA_ILi1EEESC_EEENS1_35KernelTmaWarpSpecializedCooperativeEEENS5_IJNSA_ILi128EEENSA_ILi16EEESH_EEENS_6half_tENS5_IJlSC_lEEESJ_SK_NS4_8TiledMMAINS4_8MMA_AtomIJNS4_4SM904GMMA25MMA_64x16x16_F32F16F16_SSILNSO_5MajorE0ELSQ_0ELNSO_7ScaleInE1ELSR_1EEEEEENS4_6LayoutISD_NS5_IJSC_NSA_ILi0EEESV_EEEEENS5_IJNS4_10UnderscoreESY_SY_EEEEENS4_13SM90_TMA_LOADENS4_14ComposedLayoutINS4_7SwizzleILi1ELi4ELi3EEENS4_18smem_ptr_flag_bitsILi16EEENSU_INS5_IJNSA_ILi8EEESH_EEENS5_IJSH_SC_EEEEEEEvNS4_8identityENS4_23SM90_TMA_LOAD_MULTICASTES1B_vS1C_EENS_8epilogue10collective6detail29Sm90TmaWarpSpecializedAdapterINS1G_15DefaultEpilogueISJ_SK_SK_NS1F_6thread17LinearCombinationISJ_Li1EffLNS1K_9ScaleType4KindE0ELNS_15FloatRoundStyleE2ESJ_EENS1_15EpilogueDefaultEEEEEvvEEEEvNT_6ParamsE:
	.zero		1664


//--------------------- SYMBOLS --------------------------

	.type		.nv.reservedSmem.offset0,@object
	.size		.nv.reservedSmem.offset0,0x4
	.type		__assertfail,@function
